// auto-generated by cutlass_sweep.gemm — config: {"arch": "sm_90", "cluster_m": 1, "cluster_n": 1, "dtype": "fp16", "dtype_b": "fp16", "layout": "tt", "stages": 0, "tile_k": 32, "tile_m": 128, "tile_n": 256}
#include "cutlass/cutlass.h"
#include "cutlass/gemm/collective/collective_builder.hpp"
#include "cutlass/gemm/device/gemm_universal_adapter.h"
#include "cutlass/gemm/kernel/gemm_universal.hpp"
#include "cutlass/epilogue/collective/collective_builder.hpp"

using ElemA = cutlass::half_t;
using ElemB = cutlass::half_t;
using ElemCD = cutlass::half_t;
using Acc  = float;
using TileShape    = cute::Shape<cute::_128, cute::_256, cute::_32>;
using ClusterShape = cute::Shape<cute::_1, cute::_1, cute::_1>;

using CollectiveEpilogue = typename cutlass::epilogue::collective::CollectiveBuilder<
    cutlass::arch::Sm90, cutlass::arch::OpClassTensorOp,
    TileShape, ClusterShape,
    cutlass::epilogue::collective::EpilogueTileAuto,
    Acc, Acc,
    ElemCD, cutlass::layout::RowMajor, 128 / cutlass::sizeof_bits<ElemCD>::value,
    ElemCD, cutlass::layout::RowMajor, 128 / cutlass::sizeof_bits<ElemCD>::value,
    cutlass::epilogue::collective::EpilogueScheduleAuto
  >::CollectiveOp;

using CollectiveMainloop = typename cutlass::gemm::collective::CollectiveBuilder<
    cutlass::arch::Sm90, cutlass::arch::OpClassTensorOp,
    ElemA, cutlass::layout::ColumnMajor, 128 / cutlass::sizeof_bits<ElemA>::value,
    ElemB, cutlass::layout::ColumnMajor, 128 / cutlass::sizeof_bits<ElemB>::value,
    Acc,
    TileShape, ClusterShape,
    cutlass::gemm::collective::StageCountAutoCarveout<static_cast<int>(sizeof(typename CollectiveEpilogue::SharedStorage))>,
    cutlass::gemm::collective::KernelScheduleAuto
  >::CollectiveOp;

using GemmKernel = cutlass::gemm::kernel::GemmUniversal<
    cute::Shape<int,int,int,int>,
    CollectiveMainloop,
    CollectiveEpilogue
>;
using Gemm = cutlass::gemm::device::GemmUniversalAdapter<GemmKernel>;

// Force the device kernel symbol into the cubin without needing a host main.
auto* _anchor = &cutlass::device_kernel<GemmKernel>;


// ===== COMPILED SASS (sm_90a) =====

	.target	sm_90a

	.elftype	@"ET_EXEC"


//--------------------- .note.nv.tkinfo           --------------------------
	.section	.note.nv.tkinfo,"",@"SHT_NOTE"
	.sectionflags	@"SHF_NOTE_NV_TKINFO"
	.tkinfo
        /*0018*/ 	.word	0x00000002
        /*0030*/ 	.string	""
        /*0030*/ 	.string	"ptxas"
        /*0030*/ 	.string	"Cuda compilation tools, release 13.0, V13.0.88"
        /*0030*/ 	.string	"Build cuda_13.0.r13.0/compiler.36424714_0"
        /*0030*/ 	.string	"-arch sm_90a -m 64 "



//--------------------- .note.nv.cuinfo           --------------------------
	.section	.note.nv.cuinfo,"",@"SHT_NOTE"
	.sectionflags	@"SHF_NOTE_NV_CUINFO"
        /*0018*/ 	.short	0x0002
        /*001a*/ 	.short	0x005a
        /*001c*/ 	.short	0x0082
	.zero		2


//--------------------- .nv.info                  --------------------------
	.section	.nv.info,"",@"SHT_CUDA_INFO"
	.align	4


	//----- nvinfo : EIATTR_REGCOUNT
	.align		4
        /*0000*/ 	.byte	0x04, 0x2f
        /*0002*/ 	.short	(.L_15 - .L_14)
	.align		4
.L_14:
        /*0004*/ 	.word	index@(_ZN7cutlass13device_kernelINS_4gemm6kernel13GemmUniversalIN4cute5tupleIJiiiiEEENS1_10collective13CollectiveMmaINS1_34MainloopSm90TmaGmmaWarpSpecializedILi9ENS5_IJNS4_1CILi1EEESB_SB_EEENS1_35KernelTmaWarpSpecializedCooperativeEEENS5_IJNSA_ILi128EEENSA_ILi256EEENSA_ILi32EEEEEENS_6half_tENS5_IJSB_llEEESJ_NS5_IJlSB_lEEENS4_8TiledMMAINS4_8MMA_AtomIJNS4_4SM904GMMA26MMA_64x256x16_F32F16F16_SSILNSP_5MajorE1ELSR_0ELNSP_7ScaleInE1ELSS_1EEEEEENS4_6LayoutINS5_IJNSA_ILi2EEESB_SB_EEENS5_IJSB_NSA_ILi0EEESY_EEEEENS5_IJNS4_10UnderscoreES11_S11_EEEEENS4_13SM90_TMA_LOADENS4_14ComposedLayoutINS4_7SwizzleILi3ELi4ELi3EEENS4_18smem_ptr_flag_bitsILi16EEENSV_INS5_IJNSA_ILi64EEENSA_ILi8EEEEEENS5_IJSB_S1A_EEEEEEEvNS4_8identityES14_NS15_INS16_ILi2ELi4ELi3EEES19_NSV_INS5_IJS1B_SH_EEENS5_IJSH_SB_EEEEEEEvS1G_EENS_8epilogue10collective6detail29Sm90TmaWarpSpecializedAdapterINS1O_15DefaultEpilogueISJ_SL_SL_NS1N_6thread17LinearCombinationISJ_Li1EffLNS1S_9ScaleType4KindE0ELNS_15FloatRoundStyleE2ESJ_EENS1_15EpilogueDefaultEEEEEvvEEEEvNT_6ParamsE)
        /*0008*/ 	.word	0x000000a8


	//----- nvinfo : EIATTR_FRAME_SIZE
	.align		4
.L_15:
        /*000c*/ 	.byte	0x04, 0x11
        /*000e*/ 	.short	(.L_17 - .L_16)
	.align		4
.L_16:
        /*0010*/ 	.word	index@(_ZN7cutlass13device_kernelINS_4gemm6kernel13GemmUniversalIN4cute5tupleIJiiiiEEENS1_10collective13CollectiveMmaINS1_34MainloopSm90TmaGmmaWarpSpecializedILi9ENS5_IJNS4_1CILi1EEESB_SB_EEENS1_35KernelTmaWarpSpecializedCooperativeEEENS5_IJNSA_ILi128EEENSA_ILi256EEENSA_ILi32EEEEEENS_6half_tENS5_IJSB_llEEESJ_NS5_IJlSB_lEEENS4_8TiledMMAINS4_8MMA_AtomIJNS4_4SM904GMMA26MMA_64x256x16_F32F16F16_SSILNSP_5MajorE1ELSR_0ELNSP_7ScaleInE1ELSS_1EEEEEENS4_6LayoutINS5_IJNSA_ILi2EEESB_SB_EEENS5_IJSB_NSA_ILi0EEESY_EEEEENS5_IJNS4_10UnderscoreES11_S11_EEEEENS4_13SM90_TMA_LOADENS4_14ComposedLayoutINS4_7SwizzleILi3ELi4ELi3EEENS4_18smem_ptr_flag_bitsILi16EEENSV_INS5_IJNSA_ILi64EEENSA_ILi8EEEEEENS5_IJSB_S1A_EEEEEEEvNS4_8identityES14_NS15_INS16_ILi2ELi4ELi3EEES19_NSV_INS5_IJS1B_SH_EEENS5_IJSH_SB_EEEEEEEvS1G_EENS_8epilogue10collective6detail29Sm90TmaWarpSpecializedAdapterINS1O_15DefaultEpilogueISJ_SL_SL_NS1N_6thread17LinearCombinationISJ_Li1EffLNS1S_9ScaleType4KindE0ELNS_15FloatRoundStyleE2ESJ_EENS1_15EpilogueDefaultEEEEEvvEEEEvNT_6ParamsE)
        /*0014*/ 	.word	0x00000000


	//----- nvinfo : EIATTR_MIN_STACK_SIZE
	.align		4
.L_17:
        /*0018*/ 	.byte	0x04, 0x12
        /*001a*/ 	.short	(.L_19 - .L_18)
	.align		4
.L_18:
        /*001c*/ 	.word	index@(_ZN7cutlass13device_kernelINS_4gemm6kernel13GemmUniversalIN4cute5tupleIJiiiiEEENS1_10collective13CollectiveMmaINS1_34MainloopSm90TmaGmmaWarpSpecializedILi9ENS5_IJNS4_1CILi1EEESB_SB_EEENS1_35KernelTmaWarpSpecializedCooperativeEEENS5_IJNSA_ILi128EEENSA_ILi256EEENSA_ILi32EEEEEENS_6half_tENS5_IJSB_llEEESJ_NS5_IJlSB_lEEENS4_8TiledMMAINS4_8MMA_AtomIJNS4_4SM904GMMA26MMA_64x256x16_F32F16F16_SSILNSP_5MajorE1ELSR_0ELNSP_7ScaleInE1ELSS_1EEEEEENS4_6LayoutINS5_IJNSA_ILi2EEESB_SB_EEENS5_IJSB_NSA_ILi0EEESY_EEEEENS5_IJNS4_10UnderscoreES11_S11_EEEEENS4_13SM90_TMA_LOADENS4_14ComposedLayoutINS4_7SwizzleILi3ELi4ELi3EEENS4_18smem_ptr_flag_bitsILi16EEENSV_INS5_IJNSA_ILi64EEENSA_ILi8EEEEEENS5_IJSB_S1A_EEEEEEEvNS4_8identityES14_NS15_INS16_ILi2ELi4ELi3EEES19_NSV_INS5_IJS1B_SH_EEENS5_IJSH_SB_EEEEEEEvS1G_EENS_8epilogue10collective6detail29Sm90TmaWarpSpecializedAdapterINS1O_15DefaultEpilogueISJ_SL_SL_NS1N_6thread17LinearCombinationISJ_Li1EffLNS1S_9ScaleType4KindE0ELNS_15FloatRoundStyleE2ESJ_EENS1_15EpilogueDefaultEEEEEvvEEEEvNT_6ParamsE)
        /*0020*/ 	.word	0x00000000
.L_19:


//--------------------- .nv.compat                --------------------------
	.section	.nv.compat,"",@"SHT_CUDA_COMPAT_INFO"
	.align	4
        /*0000*/ 	.byte	0x02, 0x09, 0x01, 0x00, 0x02, 0x02, 0x04, 0x00, 0x02, 0x05, 0x05, 0x00, 0x03, 0x07, 0x01, 0x01
        /*0010*/ 	.byte	0x02, 0x03, 0x01, 0x00, 0x02, 0x06, 0x01, 0x00, 0x04, 0x0b, 0x08, 0x00, 0x00, 0x00, 0x00, 0x00
        /*0020*/ 	.byte	0x00, 0x00, 0x00, 0x00


//--------------------- .nv.info._ZN7cutlass13device_kernelINS_4gemm6kernel13GemmUniversalIN4cute5tupleIJiiiiEEENS1_10collective13CollectiveMmaINS1_34MainloopSm90TmaGmmaWarpSpecializedILi9ENS5_IJNS4_1CILi1EEESB_SB_EEENS1_35KernelTmaWarpSpecializedCooperativeEEENS5_IJNSA_ILi128EEENSA_ILi256EEENSA_ILi32EEEEEENS_6half_tENS5_IJSB_llEEESJ_NS5_IJlSB_lEEENS4_8TiledMMAINS4_8MMA_AtomIJNS4_4SM904GMMA26MMA_64x256x16_F32F16F16_SSILNSP_5MajorE1ELSR_0ELNSP_7ScaleInE1ELSS_1EEEEEENS4_6LayoutINS5_IJNSA_ILi2EEESB_SB_EEENS5_IJSB_NSA_ILi0EEESY_EEEEENS5_IJNS4_10UnderscoreES11_S11_EEEEENS4_13SM90_TMA_LOADENS4_14ComposedLayoutINS4_7SwizzleILi3ELi4ELi3EEENS4_18smem_ptr_flag_bitsILi16EEENSV_INS5_IJNSA_ILi64EEENSA_ILi8EEEEEENS5_IJSB_S1A_EEEEEEEvNS4_8identityES14_NS15_INS16_ILi2ELi4ELi3EEES19_NSV_INS5_IJS1B_SH_EEENS5_IJSH_SB_EEEEEEEvS1G_EENS_8epilogue10collective6detail29Sm90TmaWarpSpecializedAdapterINS1O_15DefaultEpilogueISJ_SL_SL_NS1N_6thread17LinearCombinationISJ_Li1EffLNS1S_9ScaleType4KindE0ELNS_15FloatRoundStyleE2ESJ_EENS1_15EpilogueDefaultEEEEEvvEEEEvNT_6ParamsE --------------------------
	.section	.nv.info._ZN7cutlass13device_kernelINS_4gemm6kernel13GemmUniversalIN4cute5tupleIJiiiiEEENS1_10collective13CollectiveMmaINS1_34MainloopSm90TmaGmmaWarpSpecializedILi9ENS5_IJNS4_1CILi1EEESB_SB_EEENS1_35KernelTmaWarpSpecializedCooperativeEEENS5_IJNSA_ILi128EEENSA_ILi256EEENSA_ILi32EEEEEENS_6half_tENS5_IJSB_llEEESJ_NS5_IJlSB_lEEENS4_8TiledMMAINS4_8MMA_AtomIJNS4_4SM904GMMA26MMA_64x256x16_F32F16F16_SSILNSP_5MajorE1ELSR_0ELNSP_7ScaleInE1ELSS_1EEEEEENS4_6LayoutINS5_IJNSA_ILi2EEESB_SB_EEENS5_IJSB_NSA_ILi0EEESY_EEEEENS5_IJNS4_10UnderscoreES11_S11_EEEEENS4_13SM90_TMA_LOADENS4_14ComposedLayoutINS4_7SwizzleILi3ELi4ELi3EEENS4_18smem_ptr_flag_bitsILi16EEENSV_INS5_IJNSA_ILi64EEENSA_ILi8EEEEEENS5_IJSB_S1A_EEEEEEEvNS4_8identityES14_NS15_INS16_ILi2ELi4ELi3EEES19_NSV_INS5_IJS1B_SH_EEENS5_IJSH_SB_EEEEEEEvS1G_EENS_8epilogue10collective6detail29Sm90TmaWarpSpecializedAdapterINS1O_15DefaultEpilogueISJ_SL_SL_NS1N_6thread17LinearCombinationISJ_Li1EffLNS1S_9ScaleType4KindE0ELNS_15FloatRoundStyleE2ESJ_EENS1_15EpilogueDefaultEEEEEvvEEEEvNT_6ParamsE,"",@"SHT_CUDA_INFO"
	.sectionflags	@""
	.align	4


	//----- nvinfo : EIATTR_CUDA_API_VERSION
	.align		4
        /*0000*/ 	.byte	0x04, 0x37
        /*0002*/ 	.short	(.L_21 - .L_20)
.L_20:
        /*0004*/ 	.word	0x00000082


	//----- nvinfo : EIATTR_KPARAM_INFO
	.align		4
.L_21:
        /*0008*/ 	.byte	0x04, 0x17
        /*000a*/ 	.short	(.L_23 - .L_22)
.L_22:
        /*000c*/ 	.word	0x00000000
        /*0010*/ 	.short	0x0000
        /*0012*/ 	.short	0x0070
        /*0014*/ 	.byte	0x00, 0xf0, 0x01, 0x10


	//----- nvinfo : EIATTR_SPARSE_MMA_MASK
	.align		4
.L_23:
        /*0018*/ 	.byte	0x03, 0x50
        /*001a*/ 	.short	0x0000


	//----- nvinfo : EIATTR_MAXREG_COUNT
	.align		4
        /*001c*/ 	.byte	0x03, 0x1b
        /*001e*/ 	.short	0x00a8


	//----- nvinfo : EIATTR_NUM_BARRIERS
	.align		4
        /*0020*/ 	.byte	0x02, 0x4c
        /*0022*/ 	.byte	0x01
	.zero		1


	//----- nvinfo : EIATTR_EXTERNS
	.align		4
        /*0024*/ 	.byte	0x04, 0x0f
        /*0026*/ 	.short	(.L_25 - .L_24)


	//   ....[0]....
	.align		4
.L_24:
        /*0028*/ 	.word	index@(__assertfail)


	//----- nvinfo : EIATTR_MERCURY_ISA_VERSION
	.align		4
.L_25:
        /*002c*/ 	.byte	0x03, 0x5f
        /*002e*/ 	.short	0x0101


	//----- nvinfo : EIATTR_INT_WARP_WIDE_INSTR_OFFSETS
	.align		4
        /*0030*/ 	.byte	0x04, 0x31
        /*0032*/ 	.short	(.L_27 - .L_26)


	//   ....[0]....
.L_26:
        /*0034*/ 	.word	0x00000480


	//   ....[1]....
        /*0038*/ 	.word	0x000004b0


	//   ....[2]....
        /*003c*/ 	.word	0x00000590


	//----- nvinfo : EIATTR_COOP_GROUP_MASK_REGIDS
	.align		4
.L_27:
        /*0040*/ 	.byte	0x04, 0x29
        /*0042*/ 	.short	(.L_29 - .L_28)


	//   ....[0]....
.L_28:
        /*0044*/ 	.word	0xffffffff


	//   ....[1]....
        /*0048*/ 	.word	0xffffffff


	//   ....[2]....
        /*004c*/ 	.word	0xffffffff


	//   ....[3]....
        /*0050*/ 	.word	0xffffffff


	//   ....[4]....
        /*0054*/ 	.word	0xffffffff


	//----- nvinfo : EIATTR_COOP_GROUP_INSTR_OFFSETS
	.align		4
.L_29:
        /*0058*/ 	.byte	0x04, 0x28
        /*005a*/ 	.short	(.L_31 - .L_30)


	//   ....[0]....
.L_30:
        /*005c*/ 	.word	0x00000060


	//   ....[1]....
        /*0060*/ 	.word	0x00000070


	//   ....[2]....
        /*0064*/ 	.word	0x00000130


	//   ....[3]....
        /*0068*/ 	.word	0x00000390


	//   ....[4]....
        /*006c*/ 	.word	0x00001040


	//----- nvinfo : EIATTR_REG_RECONFIG
	.align		4
.L_31:
        /*0070*/ 	.byte	0x01, 0x54
	.zero		2


	//----- nvinfo : EIATTR_SYSCALL_OFFSETS
	.align		4
        /*0074*/ 	.byte	0x04, 0x46
        /*0076*/ 	.short	(.L_33 - .L_32)


	//   ....[0]....
.L_32:
        /*0078*/ 	.word	0x00001200


	//----- nvinfo : EIATTR_MBARRIER_INSTR_OFFSETS
	.align		4
.L_33:
        /*007c*/ 	.byte	0x04, 0x39
        /*007e*/ 	.short	(.L_35 - .L_34)


	//   ....[0]....
.L_34:
        /*0080*/ 	.word	0x00000250
        /*0084*/ 	.word	0x000000ff
        /*0088*/ 	.word	0x00000000
        /*008c*/ 	.short	0x0100
        /*008e*/ 	.byte	0x08
	.zero		1


	//   ....[1]....
        /*0090*/ 	.word	0x00000260
        /*0094*/ 	.word	0x000000ff
        /*0098*/ 	.word	0x00000048
        /*009c*/ 	.short	0x0100
        /*009e*/ 	.byte	0x08
	.zero		1


	//   ....[2]....
        /*00a0*/ 	.word	0x00000270
        /*00a4*/ 	.word	0x000000ff
        /*00a8*/ 	.word	0x00000008
        /*00ac*/ 	.short	0x0100
        /*00ae*/ 	.byte	0x08
	.zero		1


	//   ....[3]....
        /*00b0*/ 	.word	0x00000280
        /*00b4*/ 	.word	0x000000ff
        /*00b8*/ 	.word	0x00000050
        /*00bc*/ 	.short	0x0100
        /*00be*/ 	.byte	0x08
	.zero		1


	//   ....[4]....
        /*00c0*/ 	.word	0x00000290
        /*00c4*/ 	.word	0x000000ff
        /*00c8*/ 	.word	0x00000010
        /*00cc*/ 	.short	0x0100
        /*00ce*/ 	.byte	0x08
	.zero		1


	//   ....[5]....
        /*00d0*/ 	.word	0x000002a0
        /*00d4*/ 	.word	0x000000ff
        /*00d8*/ 	.word	0x00000058
        /*00dc*/ 	.short	0x0100
        /*00de*/ 	.byte	0x08
	.zero		1


	//   ....[6]....
        /*00e0*/ 	.word	0x000002b0
        /*00e4*/ 	.word	0x000000ff
        /*00e8*/ 	.word	0x00000018
        /*00ec*/ 	.short	0x0100
        /*00ee*/ 	.byte	0x08
	.zero		1


	//   ....[7]....
        /*00f0*/ 	.word	0x000002c0
        /*00f4*/ 	.word	0x000000ff
        /*00f8*/ 	.word	0x00000060
        /*00fc*/ 	.short	0x0100
        /*00fe*/ 	.byte	0x08
	.zero		1


	//   ....[8]....
        /*0100*/ 	.word	0x000002d0
        /*0104*/ 	.word	0x000000ff
        /*0108*/ 	.word	0x00000020
        /*010c*/ 	.short	0x0100
        /*010e*/ 	.byte	0x08
	.zero		1


	//   ....[9]....
        /*0110*/ 	.word	0x000002e0
        /*0114*/ 	.word	0x000000ff
        /*0118*/ 	.word	0x00000068
        /*011c*/ 	.short	0x0100
        /*011e*/ 	.byte	0x08
	.zero		1


	//   ....[10]....
        /*0120*/ 	.word	0x000002f0
        /*0124*/ 	.word	0x000000ff
        /*0128*/ 	.word	0x00000028
        /*012c*/ 	.short	0x0100
        /*012e*/ 	.byte	0x08
	.zero		1


	//   ....[11]....
        /*0130*/ 	.word	0x00000300
        /*0134*/ 	.word	0x000000ff
        /*0138*/ 	.word	0x00000070
        /*013c*/ 	.short	0x0100
        /*013e*/ 	.byte	0x08
	.zero		1


	//   ....[12]....
        /*0140*/ 	.word	0x00000310
        /*0144*/ 	.word	0x000000ff
        /*0148*/ 	.word	0x00000030
        /*014c*/ 	.short	0x0100
        /*014e*/ 	.byte	0x08
	.zero		1


	//   ....[13]....
        /*0150*/ 	.word	0x00000320
        /*0154*/ 	.word	0x000000ff
        /*0158*/ 	.word	0x00000078
        /*015c*/ 	.short	0x0100
        /*015e*/ 	.byte	0x08
	.zero		1


	//   ....[14]....
        /*0160*/ 	.word	0x00000330
        /*0164*/ 	.word	0x000000ff
        /*0168*/ 	.word	0x00000038
        /*016c*/ 	.short	0x0100
        /*016e*/ 	.byte	0x08
	.zero		1


	//   ....[15]....
        /*0170*/ 	.word	0x00000340
        /*0174*/ 	.word	0x000000ff
        /*0178*/ 	.word	0x00000080
        /*017c*/ 	.short	0x0100
        /*017e*/ 	.byte	0x08
	.zero		1


	//   ....[16]....
        /*0180*/ 	.word	0x00000350
        /*0184*/ 	.word	0x000000ff
        /*0188*/ 	.word	0x00000040
        /*018c*/ 	.short	0x0100
        /*018e*/ 	.byte	0x08
	.zero		1


	//   ....[17]....
        /*0190*/ 	.word	0x00000360
        /*0194*/ 	.word	0x000000ff
        /*0198*/ 	.word	0x00000088
        /*019c*/ 	.short	0x0100
        /*019e*/ 	.byte	0x08
	.zero		1


	//   ....[18]....
        /*01a0*/ 	.word	0x00000600
        /*01a4*/ 	.word	0x000000ff
        /*01a8*/ 	.word	0x000000a0
        /*01ac*/ 	.short	0x0100
        /*01ae*/ 	.byte	0x06
	.zero		1


	//   ....[19]....
        /*01b0*/ 	.word	0x00000660
        /*01b4*/ 	.word	0x000000ff
        /*01b8*/ 	.word	0x000000a8
        /*01bc*/ 	.short	0x0100
        /*01be*/ 	.byte	0x06
	.zero		1


	//   ....[20]....
        /*01c0*/ 	.word	0x00001280
        /*01c4*/ 	.word	0x00000003
        /*01c8*/ 	.word	0x00000000
        /*01cc*/ 	.short	0x010a
        /*01ce*/ 	.byte	0x3f
	.zero		1


	//   ....[21]....
        /*01d0*/ 	.word	0x000012c0
        /*01d4*/ 	.word	0x00000003
        /*01d8*/ 	.word	0x00000000
        /*01dc*/ 	.short	0x010a
        /*01de*/ 	.byte	0x3f
	.zero		1


	//   ....[22]....
        /*01e0*/ 	.word	0x00001560
        /*01e4*/ 	.word	0x000000ff
        /*01e8*/ 	.word	0x00000000
        /*01ec*/ 	.short	0x010a
        /*01ee*/ 	.byte	0x04
	.zero		1


	//   ....[23]....
        /*01f0*/ 	.word	0x000015a0
        /*01f4*/ 	.word	0x000000ff
        /*01f8*/ 	.word	0x00000000
        /*01fc*/ 	.short	0x010a
        /*01fe*/ 	.byte	0x04
	.zero		1


	//   ....[24]....
        /*0200*/ 	.word	0x00001710
        /*0204*/ 	.word	0x000000ff
        /*0208*/ 	.word	0x00000000
        /*020c*/ 	.short	0x0101
        /*020e*/ 	.byte	0x04
	.zero		1


	//   ....[25]....
        /*0210*/ 	.word	0x00001910
        /*0214*/ 	.word	0x000000ff
        /*0218*/ 	.word	0x00000000
        /*021c*/ 	.short	0x0101
        /*021e*/ 	.byte	0x06
	.zero		1


	//   ....[26]....
        /*0220*/ 	.word	0x0000a7a0
        /*0224*/ 	.word	0x0000000e
        /*0228*/ 	.word	0x00000048
        /*022c*/ 	.short	0x010a
        /*022e*/ 	.byte	0x3f
	.zero		1


	//   ....[27]....
        /*0230*/ 	.word	0x0000ab80
        /*0234*/ 	.word	0x00000006
        /*0238*/ 	.word	0x000000a8
        /*023c*/ 	.short	0x0101
        /*023e*/ 	.byte	0x3f
	.zero		1


	//   ....[28]....
        /*0240*/ 	.word	0x0000b2b0
        /*0244*/ 	.word	0x00000007
        /*0248*/ 	.word	0x00000000
        /*024c*/ 	.short	0x010a
        /*024e*/ 	.byte	0x3f
	.zero		1


	//   ....[29]....
        /*0250*/ 	.word	0x0000b330
        /*0254*/ 	.word	0x00000009
        /*0258*/ 	.word	0x00000000
        /*025c*/ 	.short	0x010a
        /*025e*/ 	.byte	0x3f
	.zero		1


	//   ....[30]....
        /*0260*/ 	.word	0x0000b3c0
        /*0264*/ 	.word	0x00000006
        /*0268*/ 	.word	0x00000000
        /*026c*/ 	.short	0x010a
        /*026e*/ 	.byte	0x3f
	.zero		1


	//   ....[31]....
        /*0270*/ 	.word	0x0000b450
        /*0274*/ 	.word	0x00000009
        /*0278*/ 	.word	0x00000000
        /*027c*/ 	.short	0x010a
        /*027e*/ 	.byte	0x3f
	.zero		1


	//   ....[32]....
        /*0280*/ 	.word	0x0000b4e0
        /*0284*/ 	.word	0x00000006
        /*0288*/ 	.word	0x00000000
        /*028c*/ 	.short	0x010a
        /*028e*/ 	.byte	0x3f
	.zero		1


	//   ....[33]....
        /*0290*/ 	.word	0x0000b570
        /*0294*/ 	.word	0x00000009
        /*0298*/ 	.word	0x00000000
        /*029c*/ 	.short	0x010a
        /*029e*/ 	.byte	0x3f
	.zero		1


	//   ....[34]....
        /*02a0*/ 	.word	0x0000b600
        /*02a4*/ 	.word	0x00000006
        /*02a8*/ 	.word	0x00000000
        /*02ac*/ 	.short	0x010a
        /*02ae*/ 	.byte	0x3f
	.zero		1


	//   ....[35]....
        /*02b0*/ 	.word	0x0000b690
        /*02b4*/ 	.word	0x00000009
        /*02b8*/ 	.word	0x00000000
        /*02bc*/ 	.short	0x010a
        /*02be*/ 	.byte	0x3f
	.zero		1


	//   ....[36]....
        /*02c0*/ 	.word	0x0000b720
        /*02c4*/ 	.word	0x00000003
        /*02c8*/ 	.word	0x00000000
        /*02cc*/ 	.short	0x010a
        /*02ce*/ 	.byte	0x3f
	.zero		1


	//   ....[37]....
        /*02d0*/ 	.word	0x0000b780
        /*02d4*/ 	.word	0x00000003
        /*02d8*/ 	.word	0x00000000
        /*02dc*/ 	.short	0x010a
        /*02de*/ 	.byte	0x3f
	.zero		1


	//   ....[38]....
        /*02e0*/ 	.word	0x0000b7e0
        /*02e4*/ 	.word	0x00000004
        /*02e8*/ 	.word	0x00000000
        /*02ec*/ 	.short	0x010a
        /*02ee*/ 	.byte	0x3f
	.zero		1


	//   ....[39]....
        /*02f0*/ 	.word	0x0000b8b0
        /*02f4*/ 	.word	0x0000000e
        /*02f8*/ 	.word	0x00000048
        /*02fc*/ 	.short	0x010a
        /*02fe*/ 	.byte	0x3f
	.zero		1


	//   ....[40]....
        /*0300*/ 	.word	0x0000b980
        /*0304*/ 	.word	0x00000007
        /*0308*/ 	.word	0x00000000
        /*030c*/ 	.short	0x010a
        /*030e*/ 	.byte	0x3f
	.zero		1


	//   ....[41]....
        /*0310*/ 	.word	0x0000b9d0
        /*0314*/ 	.word	0x00000009
        /*0318*/ 	.word	0x00000000
        /*031c*/ 	.short	0x010a
        /*031e*/ 	.byte	0x3f
	.zero		1


	//   ....[42]....
        /*0320*/ 	.word	0x0000ba20
        /*0324*/ 	.word	0x00000006
        /*0328*/ 	.word	0x00000000
        /*032c*/ 	.short	0x010a
        /*032e*/ 	.byte	0x3f
	.zero		1


	//   ....[43]....
        /*0330*/ 	.word	0x0000ba70
        /*0334*/ 	.word	0x00000009
        /*0338*/ 	.word	0x00000000
        /*033c*/ 	.short	0x010a
        /*033e*/ 	.byte	0x3f
	.zero		1


	//   ....[44]....
        /*0340*/ 	.word	0x0000bac0
        /*0344*/ 	.word	0x00000006
        /*0348*/ 	.word	0x00000000
        /*034c*/ 	.short	0x010a
        /*034e*/ 	.byte	0x3f
	.zero		1


	//   ....[45]....
        /*0350*/ 	.word	0x0000bb10
        /*0354*/ 	.word	0x00000009
        /*0358*/ 	.word	0x00000000
        /*035c*/ 	.short	0x010a
        /*035e*/ 	.byte	0x3f
	.zero		1


	//   ....[46]....
        /*0360*/ 	.word	0x0000bb60
        /*0364*/ 	.word	0x00000006
        /*0368*/ 	.word	0x00000000
        /*036c*/ 	.short	0x010a
        /*036e*/ 	.byte	0x3f
	.zero		1


	//   ....[47]....
        /*0370*/ 	.word	0x0000bbb0
        /*0374*/ 	.word	0x00000009
        /*0378*/ 	.word	0x00000000
        /*037c*/ 	.short	0x010a
        /*037e*/ 	.byte	0x3f
	.zero		1


	//----- nvinfo : EIATTR_NUM_MBARRIERS
	.align		4
.L_35:
        /*0380*/ 	.byte	0x03, 0x38
        /*0382*/ 	.short	0x0014


	//----- nvinfo : EIATTR_EXIT_INSTR_OFFSETS
	.align		4
        /*0384*/ 	.byte	0x04, 0x1c
        /*0386*/ 	.short	(.L_37 - .L_36)


	//   ....[0]....
.L_36:
        /*0388*/ 	.word	0x000006b0


	//   ....[1]....
        /*038c*/ 	.word	0x00000f70


	//   ....[2]....
        /*0390*/ 	.word	0x00009df0


	//   ....[3]....
        /*0394*/ 	.word	0x0000a420


	//   ....[4]....
        /*0398*/ 	.word	0x0000b770


	//----- nvinfo : EIATTR_MAX_THREADS
	.align		4
.L_37:
        /*039c*/ 	.byte	0x04, 0x05
        /*039e*/ 	.short	(.L_39 - .L_38)
.L_38:
        /*03a0*/ 	.word	0x00000180
        /*03a4*/ 	.word	0x00000001
        /*03a8*/ 	.word	0x00000001


	//----- nvinfo : EIATTR_CRS_STACK_SIZE
	.align		4
.L_39:
        /*03ac*/ 	.byte	0x04, 0x1e
        /*03ae*/ 	.short	(.L_41 - .L_40)
.L_40:
        /*03b0*/ 	.word	0x00000000


	//----- nvinfo : EIATTR_CBANK_PARAM_SIZE
	.align		4
.L_41:
        /*03b4*/ 	.byte	0x03, 0x19
        /*03b6*/ 	.short	0x0470


	//----- nvinfo : EIATTR_PARAM_CBANK
	.align		4
        /*03b8*/ 	.byte	0x04, 0x0a
        /*03ba*/ 	.short	(.L_43 - .L_42)
	.align		4
.L_42:
        /*03bc*/ 	.word	index@(.nv.constant0._ZN7cutlass13device_kernelINS_4gemm6kernel13GemmUniversalIN4cute5tupleIJiiiiEEENS1_10collective13CollectiveMmaINS1_34MainloopSm90TmaGmmaWarpSpecializedILi9ENS5_IJNS4_1CILi1EEESB_SB_EEENS1_35KernelTmaWarpSpecializedCooperativeEEENS5_IJNSA_ILi128EEENSA_ILi256EEENSA_ILi32EEEEEENS_6half_tENS5_IJSB_llEEESJ_NS5_IJlSB_lEEENS4_8TiledMMAINS4_8MMA_AtomIJNS4_4SM904GMMA26MMA_64x256x16_F32F16F16_SSILNSP_5MajorE1ELSR_0ELNSP_7ScaleInE1ELSS_1EEEEEENS4_6LayoutINS5_IJNSA_ILi2EEESB_SB_EEENS5_IJSB_NSA_ILi0EEESY_EEEEENS5_IJNS4_10UnderscoreES11_S11_EEEEENS4_13SM90_TMA_LOADENS4_14ComposedLayoutINS4_7SwizzleILi3ELi4ELi3EEENS4_18smem_ptr_flag_bitsILi16EEENSV_INS5_IJNSA_ILi64EEENSA_ILi8EEEEEENS5_IJSB_S1A_EEEEEEEvNS4_8identityES14_NS15_INS16_ILi2ELi4ELi3EEES19_NSV_INS5_IJS1B_SH_EEENS5_IJSH_SB_EEEEEEEvS1G_EENS_8epilogue10collective6detail29Sm90TmaWarpSpecializedAdapterINS1O_15DefaultEpilogueISJ_SL_SL_NS1N_6thread17LinearCombinationISJ_Li1EffLNS1S_9ScaleType4KindE0ELNS_15FloatRoundStyleE2ESJ_EENS1_15EpilogueDefaultEEEEEvvEEEEvNT_6ParamsE)
        /*03c0*/ 	.short	0x0210
        /*03c2*/ 	.short	0x0470


	//----- nvinfo : EIATTR_SW_WAR
	.align		4
.L_43:
        /*03c4*/ 	.byte	0x04, 0x36
        /*03c6*/ 	.short	(.L_45 - .L_44)
.L_44:
        /*03c8*/ 	.word	0x00000008
.L_45:


//--------------------- .nv.callgraph             --------------------------
	.section	.nv.callgraph,"",@"SHT_CUDA_CALLGRAPH"
	.align	4
	.sectionentsize	8
	.align		4
        /*0000*/ 	.word	0x00000000
	.align		4
        /*0004*/ 	.word	0xffffffff
	.align		4
        /*0008*/ 	.word	index@(_ZN7cutlass13device_kernelINS_4gemm6kernel13GemmUniversalIN4cute5tupleIJiiiiEEENS1_10collective13CollectiveMmaINS1_34MainloopSm90TmaGmmaWarpSpecializedILi9ENS5_IJNS4_1CILi1EEESB_SB_EEENS1_35KernelTmaWarpSpecializedCooperativeEEENS5_IJNSA_ILi128EEENSA_ILi256EEENSA_ILi32EEEEEENS_6half_tENS5_IJSB_llEEESJ_NS5_IJlSB_lEEENS4_8TiledMMAINS4_8MMA_AtomIJNS4_4SM904GMMA26MMA_64x256x16_F32F16F16_SSILNSP_5MajorE1ELSR_0ELNSP_7ScaleInE1ELSS_1EEEEEENS4_6LayoutINS5_IJNSA_ILi2EEESB_SB_EEENS5_IJSB_NSA_ILi0EEESY_EEEEENS5_IJNS4_10UnderscoreES11_S11_EEEEENS4_13SM90_TMA_LOADENS4_14ComposedLayoutINS4_7SwizzleILi3ELi4ELi3EEENS4_18smem_ptr_flag_bitsILi16EEENSV_INS5_IJNSA_ILi64EEENSA_ILi8EEEEEENS5_IJSB_S1A_EEEEEEEvNS4_8identityES14_NS15_INS16_ILi2ELi4ELi3EEES19_NSV_INS5_IJS1B_SH_EEENS5_IJSH_SB_EEEEEEEvS1G_EENS_8epilogue10collective6detail29Sm90TmaWarpSpecializedAdapterINS1O_15DefaultEpilogueISJ_SL_SL_NS1N_6thread17LinearCombinationISJ_Li1EffLNS1S_9ScaleType4KindE0ELNS_15FloatRoundStyleE2ESJ_EENS1_15EpilogueDefaultEEEEEvvEEEEvNT_6ParamsE)
	.align		4
        /*000c*/ 	.word	index@(__assertfail)
	.align		4
        /*0010*/ 	.word	0x00000000
	.align		4
        /*0014*/ 	.word	0xfffffffe
	.align		4
        /*0018*/ 	.word	0x00000000
	.align		4
        /*001c*/ 	.word	0xfffffffd
	.align		4
        /*0020*/ 	.word	0x00000000
	.align		4
        /*0024*/ 	.word	0xfffffffc


//--------------------- .nv.constant4             --------------------------
	.section	.nv.constant4,"a",@progbits
	.align	8
	.align		8
.nv.constant4:
        /*0000*/ 	.dword	__assertfail
	.align		8
        /*0008*/ 	.dword	__unnamed_1
	.align		8
        /*0010*/ 	.dword	_ZN40_INTERNAL_47dbc96d_4_k_cu_0a32e95f_232694cuda3std3__45__cpo5beginE
	.align		8
        /*0018*/ 	.dword	_ZN40_INTERNAL_47dbc96d_4_k_cu_0a32e95f_232694cuda3std3__45__cpo3endE
	.align		8
        /*0020*/ 	.dword	_ZN40_INTERNAL_47dbc96d_4_k_cu_0a32e95f_232694cuda3std3__45__cpo6cbeginE
	.align		8
        /*0028*/ 	.dword	_ZN40_INTERNAL_47dbc96d_4_k_cu_0a32e95f_232694cuda3std3__45__cpo4cendE
	.align		8
        /*0030*/ 	.dword	_ZN40_INTERNAL_47dbc96d_4_k_cu_0a32e95f_232694cuda3std3__442_GLOBAL__N__47dbc96d_4_k_cu_0a32e95f_232696ignoreE
	.align		8
        /*0038*/ 	.dword	_ZN40_INTERNAL_47dbc96d_4_k_cu_0a32e95f_232694cuda3std3__419piecewise_constructE
	.align		8
        /*0040*/ 	.dword	_ZN40_INTERNAL_47dbc96d_4_k_cu_0a32e95f_232694cuda3std3__48in_placeE
	.align		8
        /*0048*/ 	.dword	_ZN40_INTERNAL_47dbc96d_4_k_cu_0a32e95f_232694cuda3std6ranges3__45__cpo4swapE
	.align		8
        /*0050*/ 	.dword	_ZN40_INTERNAL_47dbc96d_4_k_cu_0a32e95f_232694cuda3std6ranges3__45__cpo9iter_moveE
	.align		8
        /*0058*/ 	.dword	_ZN40_INTERNAL_47dbc96d_4_k_cu_0a32e95f_232694cute7productE
	.align		8
        /*0060*/ 	.dword	_ZN40_INTERNAL_47dbc96d_4_k_cu_0a32e95f_232694cute1_E
	.align		8
        /*0068*/ 	.dword	$str$22
	.align		8
        /*0070*/ 	.dword	$str$23


//--------------------- .text._ZN7cutlass13device_kernelINS_4gemm6kernel13GemmUniversalIN4cute5tupleIJiiiiEEENS1_10collective13CollectiveMmaINS1_34MainloopSm90TmaGmmaWarpSpecializedILi9ENS5_IJNS4_1CILi1EEESB_SB_EEENS1_35KernelTmaWarpSpecializedCooperativeEEENS5_IJNSA_ILi128EEENSA_ILi256EEENSA_ILi32EEEEEENS_6half_tENS5_IJSB_llEEESJ_NS5_IJlSB_lEEENS4_8TiledMMAINS4_8MMA_AtomIJNS4_4SM904GMMA26MMA_64x256x16_F32F16F16_SSILNSP_5MajorE1ELSR_0ELNSP_7ScaleInE1ELSS_1EEEEEENS4_6LayoutINS5_IJNSA_ILi2EEESB_SB_EEENS5_IJSB_NSA_ILi0EEESY_EEEEENS5_IJNS4_10UnderscoreES11_S11_EEEEENS4_13SM90_TMA_LOADENS4_14ComposedLayoutINS4_7SwizzleILi3ELi4ELi3EEENS4_18smem_ptr_flag_bitsILi16EEENSV_INS5_IJNSA_ILi64EEENSA_ILi8EEEEEENS5_IJSB_S1A_EEEEEEEvNS4_8identityES14_NS15_INS16_ILi2ELi4ELi3EEES19_NSV_INS5_IJS1B_SH_EEENS5_IJSH_SB_EEEEEEEvS1G_EENS_8epilogue10collective6detail29Sm90TmaWarpSpecializedAdapterINS1O_15DefaultEpilogueISJ_SL_SL_NS1N_6thread17LinearCombinationISJ_Li1EffLNS1S_9ScaleType4KindE0ELNS_15FloatRoundStyleE2ESJ_EENS1_15EpilogueDefaultEEEEEvvEEEEvNT_6ParamsE --------------------------
	.section	.text._ZN7cutlass13device_kernelINS_4gemm6kernel13GemmUniversalIN4cute5tupleIJiiiiEEENS1_10collective13CollectiveMmaINS1_34MainloopSm90TmaGmmaWarpSpecializedILi9ENS5_IJNS4_1CILi1EEESB_SB_EEENS1_35KernelTmaWarpSpecializedCooperativeEEENS5_IJNSA_ILi128EEENSA_ILi256EEENSA_ILi32EEEEEENS_6half_tENS5_IJSB_llEEESJ_NS5_IJlSB_lEEENS4_8TiledMMAINS4_8MMA_AtomIJNS4_4SM904GMMA26MMA_64x256x16_F32F16F16_SSILNSP_5MajorE1ELSR_0ELNSP_7ScaleInE1ELSS_1EEEEEENS4_6LayoutINS5_IJNSA_ILi2EEESB_SB_EEENS5_IJSB_NSA_ILi0EEESY_EEEEENS5_IJNS4_10UnderscoreES11_S11_EEEEENS4_13SM90_TMA_LOADENS4_14ComposedLayoutINS4_7SwizzleILi3ELi4ELi3EEENS4_18smem_ptr_flag_bitsILi16EEENSV_INS5_IJNSA_ILi64EEENSA_ILi8EEEEEENS5_IJSB_S1A_EEEEEEEvNS4_8identityES14_NS15_INS16_ILi2ELi4ELi3EEES19_NSV_INS5_IJS1B_SH_EEENS5_IJSH_SB_EEEEEEEvS1G_EENS_8epilogue10collective6detail29Sm90TmaWarpSpecializedAdapterINS1O_15DefaultEpilogueISJ_SL_SL_NS1N_6thread17LinearCombinationISJ_Li1EffLNS1S_9ScaleType4KindE0ELNS_15FloatRoundStyleE2ESJ_EENS1_15EpilogueDefaultEEEEEvvEEEEvNT_6ParamsE,"ax",@progbits
	.align	128
.text._ZN7cutlass13device_kernelINS_4gemm6kernel13GemmUniversalIN4cute5tupleIJiiiiEEENS1_10collective13CollectiveMmaINS1_34MainloopSm90TmaGmmaWarpSpecializedILi9ENS5_IJNS4_1CILi1EEESB_SB_EEENS1_35KernelTmaWarpSpecializedCooperativeEEENS5_IJNSA_ILi128EEENSA_ILi256EEENSA_ILi32EEEEEENS_6half_tENS5_IJSB_llEEESJ_NS5_IJlSB_lEEENS4_8TiledMMAINS4_8MMA_AtomIJNS4_4SM904GMMA26MMA_64x256x16_F32F16F16_SSILNSP_5MajorE1ELSR_0ELNSP_7ScaleInE1ELSS_1EEEEEENS4_6LayoutINS5_IJNSA_ILi2EEESB_SB_EEENS5_IJSB_NSA_ILi0EEESY_EEEEENS5_IJNS4_10UnderscoreES11_S11_EEEEENS4_13SM90_TMA_LOADENS4_14ComposedLayoutINS4_7SwizzleILi3ELi4ELi3EEENS4_18smem_ptr_flag_bitsILi16EEENSV_INS5_IJNSA_ILi64EEENSA_ILi8EEEEEENS5_IJSB_S1A_EEEEEEEvNS4_8identityES14_NS15_INS16_ILi2ELi4ELi3EEES19_NSV_INS5_IJS1B_SH_EEENS5_IJSH_SB_EEEEEEEvS1G_EENS_8epilogue10collective6detail29Sm90TmaWarpSpecializedAdapterINS1O_15DefaultEpilogueISJ_SL_SL_NS1N_6thread17LinearCombinationISJ_Li1EffLNS1S_9ScaleType4KindE0ELNS_15FloatRoundStyleE2ESJ_EENS1_15EpilogueDefaultEEEEEvvEEEEvNT_6ParamsE:
        .type           _ZN7cutlass13device_kernelINS_4gemm6kernel13GemmUniversalIN4cute5tupleIJiiiiEEENS1_10collective13CollectiveMmaINS1_34MainloopSm90TmaGmmaWarpSpecializedILi9ENS5_IJNS4_1CILi1EEESB_SB_EEENS1_35KernelTmaWarpSpecializedCooperativeEEENS5_IJNSA_ILi128EEENSA_ILi256EEENSA_ILi32EEEEEENS_6half_tENS5_IJSB_llEEESJ_NS5_IJlSB_lEEENS4_8TiledMMAINS4_8MMA_AtomIJNS4_4SM904GMMA26MMA_64x256x16_F32F16F16_SSILNSP_5MajorE1ELSR_0ELNSP_7ScaleInE1ELSS_1EEEEEENS4_6LayoutINS5_IJNSA_ILi2EEESB_SB_EEENS5_IJSB_NSA_ILi0EEESY_EEEEENS5_IJNS4_10UnderscoreES11_S11_EEEEENS4_13SM90_TMA_LOADENS4_14ComposedLayoutINS4_7SwizzleILi3ELi4ELi3EEENS4_18smem_ptr_flag_bitsILi16EEENSV_INS5_IJNSA_ILi64EEENSA_ILi8EEEEEENS5_IJSB_S1A_EEEEEEEvNS4_8identityES14_NS15_INS16_ILi2ELi4ELi3EEES19_NSV_INS5_IJS1B_SH_EEENS5_IJSH_SB_EEEEEEEvS1G_EENS_8epilogue10collective6detail29Sm90TmaWarpSpecializedAdapterINS1O_15DefaultEpilogueISJ_SL_SL_NS1N_6thread17LinearCombinationISJ_Li1EffLNS1S_9ScaleType4KindE0ELNS_15FloatRoundStyleE2ESJ_EENS1_15EpilogueDefaultEEEEEvvEEEEvNT_6ParamsE,@function
        .size           _ZN7cutlass13device_kernelINS_4gemm6kernel13GemmUniversalIN4cute5tupleIJiiiiEEENS1_10collective13CollectiveMmaINS1_34MainloopSm90TmaGmmaWarpSpecializedILi9ENS5_IJNS4_1CILi1EEESB_SB_EEENS1_35KernelTmaWarpSpecializedCooperativeEEENS5_IJNSA_ILi128EEENSA_ILi256EEENSA_ILi32EEEEEENS_6half_tENS5_IJSB_llEEESJ_NS5_IJlSB_lEEENS4_8TiledMMAINS4_8MMA_AtomIJNS4_4SM904GMMA26MMA_64x256x16_F32F16F16_SSILNSP_5MajorE1ELSR_0ELNSP_7ScaleInE1ELSS_1EEEEEENS4_6LayoutINS5_IJNSA_ILi2EEESB_SB_EEENS5_IJSB_NSA_ILi0EEESY_EEEEENS5_IJNS4_10UnderscoreES11_S11_EEEEENS4_13SM90_TMA_LOADENS4_14ComposedLayoutINS4_7SwizzleILi3ELi4ELi3EEENS4_18smem_ptr_flag_bitsILi16EEENSV_INS5_IJNSA_ILi64EEENSA_ILi8EEEEEENS5_IJSB_S1A_EEEEEEEvNS4_8identityES14_NS15_INS16_ILi2ELi4ELi3EEES19_NSV_INS5_IJS1B_SH_EEENS5_IJSH_SB_EEEEEEEvS1G_EENS_8epilogue10collective6detail29Sm90TmaWarpSpecializedAdapterINS1O_15DefaultEpilogueISJ_SL_SL_NS1N_6thread17LinearCombinationISJ_Li1EffLNS1S_9ScaleType4KindE0ELNS_15FloatRoundStyleE2ESJ_EENS1_15EpilogueDefaultEEEEEvvEEEEvNT_6ParamsE,(.L_x_333 - _ZN7cutlass13device_kernelINS_4gemm6kernel13GemmUniversalIN4cute5tupleIJiiiiEEENS1_10collective13CollectiveMmaINS1_34MainloopSm90TmaGmmaWarpSpecializedILi9ENS5_IJNS4_1CILi1EEESB_SB_EEENS1_35KernelTmaWarpSpecializedCooperativeEEENS5_IJNSA_ILi128EEENSA_ILi256EEENSA_ILi32EEEEEENS_6half_tENS5_IJSB_llEEESJ_NS5_IJlSB_lEEENS4_8TiledMMAINS4_8MMA_AtomIJNS4_4SM904GMMA26MMA_64x256x16_F32F16F16_SSILNSP_5MajorE1ELSR_0ELNSP_7ScaleInE1ELSS_1EEEEEENS4_6LayoutINS5_IJNSA_ILi2EEESB_SB_EEENS5_IJSB_NSA_ILi0EEESY_EEEEENS5_IJNS4_10UnderscoreES11_S11_EEEEENS4_13SM90_TMA_LOADENS4_14ComposedLayoutINS4_7SwizzleILi3ELi4ELi3EEENS4_18smem_ptr_flag_bitsILi16EEENSV_INS5_IJNSA_ILi64EEENSA_ILi8EEEEEENS5_IJSB_S1A_EEEEEEEvNS4_8identityES14_NS15_INS16_ILi2ELi4ELi3EEES19_NSV_INS5_IJS1B_SH_EEENS5_IJSH_SB_EEEEEEEvS1G_EENS_8epilogue10collective6detail29Sm90TmaWarpSpecializedAdapterINS1O_15DefaultEpilogueISJ_SL_SL_NS1N_6thread17LinearCombinationISJ_Li1EffLNS1S_9ScaleType4KindE0ELNS_15FloatRoundStyleE2ESJ_EENS1_15EpilogueDefaultEEEEEvvEEEEvNT_6ParamsE)
        .other          _ZN7cutlass13device_kernelINS_4gemm6kernel13GemmUniversalIN4cute5tupleIJiiiiEEENS1_10collective13CollectiveMmaINS1_34MainloopSm90TmaGmmaWarpSpecializedILi9ENS5_IJNS4_1CILi1EEESB_SB_EEENS1_35KernelTmaWarpSpecializedCooperativeEEENS5_IJNSA_ILi128EEENSA_ILi256EEENSA_ILi32EEEEEENS_6half_tENS5_IJSB_llEEESJ_NS5_IJlSB_lEEENS4_8TiledMMAINS4_8MMA_AtomIJNS4_4SM904GMMA26MMA_64x256x16_F32F16F16_SSILNSP_5MajorE1ELSR_0ELNSP_7ScaleInE1ELSS_1EEEEEENS4_6LayoutINS5_IJNSA_ILi2EEESB_SB_EEENS5_IJSB_NSA_ILi0EEESY_EEEEENS5_IJNS4_10UnderscoreES11_S11_EEEEENS4_13SM90_TMA_LOADENS4_14ComposedLayoutINS4_7SwizzleILi3ELi4ELi3EEENS4_18smem_ptr_flag_bitsILi16EEENSV_INS5_IJNSA_ILi64EEENSA_ILi8EEEEEENS5_IJSB_S1A_EEEEEEEvNS4_8identityES14_NS15_INS16_ILi2ELi4ELi3EEES19_NSV_INS5_IJS1B_SH_EEENS5_IJSH_SB_EEEEEEEvS1G_EENS_8epilogue10collective6detail29Sm90TmaWarpSpecializedAdapterINS1O_15DefaultEpilogueISJ_SL_SL_NS1N_6thread17LinearCombinationISJ_Li1EffLNS1S_9ScaleType4KindE0ELNS_15FloatRoundStyleE2ESJ_EENS1_15EpilogueDefaultEEEEEvvEEEEvNT_6ParamsE,@"STO_CUDA_ENTRY STV_DEFAULT"
_ZN7cutlass13device_kernelINS_4gemm6kernel13GemmUniversalIN4cute5tupleIJiiiiEEENS1_10collective13CollectiveMmaINS1_34MainloopSm90TmaGmmaWarpSpecializedILi9ENS5_IJNS4_1CILi1EEESB_SB_EEENS1_35KernelTmaWarpSpecializedCooperativeEEENS5_IJNSA_ILi128EEENSA_ILi256EEENSA_ILi32EEEEEENS_6half_tENS5_IJSB_llEEESJ_NS5_IJlSB_lEEENS4_8TiledMMAINS4_8MMA_AtomIJNS4_4SM904GMMA26MMA_64x256x16_F32F16F16_SSILNSP_5MajorE1ELSR_0ELNSP_7ScaleInE1ELSS_1EEEEEENS4_6LayoutINS5_IJNSA_ILi2EEESB_SB_EEENS5_IJSB_NSA_ILi0EEESY_EEEEENS5_IJNS4_10UnderscoreES11_S11_EEEEENS4_13SM90_TMA_LOADENS4_14ComposedLayoutINS4_7SwizzleILi3ELi4ELi3EEENS4_18smem_ptr_flag_bitsILi16EEENSV_INS5_IJNSA_ILi64EEENSA_ILi8EEEEEENS5_IJSB_S1A_EEEEEEEvNS4_8identityES14_NS15_INS16_ILi2ELi4ELi3EEES19_NSV_INS5_IJS1B_SH_EEENS5_IJSH_SB_EEEEEEEvS1G_EENS_8epilogue10collective6detail29Sm90TmaWarpSpecializedAdapterINS1O_15DefaultEpilogueISJ_SL_SL_NS1N_6thread17LinearCombinationISJ_Li1EffLNS1S_9ScaleType4KindE0ELNS_15FloatRoundStyleE2ESJ_EENS1_15EpilogueDefaultEEEEEvvEEEEvNT_6ParamsE:
[----:B------:R-:W0:Y:S01]  /*0000*/  LDC R1, c[0x0][0x28] ;  /* 0x00000a00ff017b82 */ /* 0x000e220000000800 */
[----:B------:R-:W1:Y:S01]  /*0010*/  S2R R18, SR_TID.X ;  /* 0x0000000000127919 */ /* 0x000e620000002100 */
[----:B------:R-:W-:Y:S01]  /*0020*/  ELECT P0, URZ, PT ;  /* 0x00000000003f782f */ /* 0x000fe20003800000 */
[----:B------:R-:W-:Y:S01]  /*0030*/  BSSY B0, `(.L_x_0) ;  /* 0x000000f000007945 */ /* 0x000fe20003800000 */
[--C-:B-1----:R-:W-:Y:S02]  /*0040*/  SHF.R.U32.HI R0, RZ, 0x5, R18.reuse ;  /* 0x00000005ff007819 */ /* 0x102fe40000011612 */
[----:B------:R-:W-:-:S03]  /*0050*/  SHF.R.U32.HI R22, RZ, 0x7, R18 ;  /* 0x00000007ff167819 */ /* 0x000fc60000011612 */
[----:B------:R-:W1:Y:S04]  /*0060*/  SHFL.IDX PT, R5, R0, RZ, 0x1f ;  /* 0x00001fff00057589 */ /* 0x000e6800000e0000 */
[----:B------:R2:W3:Y:S01]  /*0070*/  SHFL.IDX PT, R8, R22, RZ, 0x1f ;  /* 0x00001fff16087589 */ /* 0x0004e200000e0000 */
[----:B-1----:R-:W-:-:S13]  /*0080*/  ISETP.NE.OR P0, PT, R5, RZ, !P0 ;  /* 0x000000ff0500720c */ /* 0x002fda0004705670 */
[----:B0-23--:R-:W-:Y:S05]  /*0090*/  @P0 BRA `(.L_x_1) ;  /* 0x0000000000200947 */ /* 0x00dfea0003800000 */
[----:B------:R-:W-:Y:S02]  /*00a0*/  ULDC.64 UR4, c[0x0][0x198] ;  /* 0x0000660000047ab9 */ /* 0x000fe40000000a00 */
[----:B------:R-:W-:Y:S02]  /*00b0*/  UIADD3 UR6, UP0, UR4, 0xf0, URZ ;  /* 0x000000f004067890 */ /* 0x000fe4000ff1e03f */
[----:B------:R-:W-:Y:S02]  /*00c0*/  UIADD3 UR4, UP1, UR4, 0x1f0, URZ ;  /* 0x000001f004047890 */ /* 0x000fe4000ff3e03f */
[----:B------:R-:W-:Y:S02]  /*00d0*/  UIADD3.X UR7, URZ, UR5, URZ, UP0, !UPT ;  /* 0x000000053f077290 */ /* 0x000fe400087fe43f */
[----:B------:R-:W-:-:S07]  /*00e0*/  UIADD3.X UR5, URZ, UR5, URZ, UP1, !UPT ;  /* 0x000000053f057290 */ /* 0x000fce0008ffe43f */
[----:B------:R0:W-:Y:S02]  /*00f0*/  UTMACCTL.PF [UR6] ;  /* 0x00000000060079b9 */ /* 0x0001e40008040000 */
[----:B------:R0:W-:Y:S02]  /*0100*/  UTMACCTL.PF [UR4] ;  /* 0x00000000040079b9 */ /* 0x0001e40008040000 */
[----:B0-----:R-:W-:Y:S01]  /*0110*/  NOP ;  /* 0x0000000000007918 */ /* 0x001fe20000000000 */
.L_x_1:
[----:B------:R-:W-:Y:S05]  /*0120*/  BSYNC B0 ;  /* 0x0000000000007941 */ /* 0x000fea0003800000 */
.L_x_0:
[----:B------:R-:W0:Y:S02]  /*0130*/  SHFL.IDX PT, R2, R0, RZ, 0x1f ;  /* 0x00001fff00027589 */ /* 0x000e2400000e0000 */
[----:B0-----:R-:W-:-:S13]  /*0140*/  ISETP.NE.AND P0, PT, R2, RZ, PT ;  /* 0x000000ff0200720c */ /* 0x001fda0003f05270 */
[----:B------:R-:W-:Y:S05]  /*0150*/  @P0 BRA `(.L_x_2) ;  /* 0x00000000008c0947 */ /* 0x000fea0003800000 */
[----:B------:R-:W-:Y:S01]  /*0160*/  ELECT P0, URZ, PT ;  /* 0x00000000003f782f */ /* 0x000fe20003800000 */
[----:B------:R-:W-:-:S12]  /*0170*/  BSSY B0, `(.L_x_2) ;  /* 0x0000021000007945 */ /* 0x000fd80003800000 */
[----:B------:R-:W-:Y:S05]  /*0180*/  @!P0 BRA `(.L_x_3) ;  /* 0x00000000007c8947 */ /* 0x000fea0003800000 */
[----:B------:R-:W0:Y:S01]  /*0190*/  S2UR UR8, SR_CgaCtaId ;  /* 0x00000000000879c3 */ /* 0x000e220000008800 */
[----:B------:R-:W-:Y:S01]  /*01a0*/  UMOV UR4, 0x400 ;  /* 0x0000040000047882 */ /* 0x000fe20000000000 */
[----:B------:R-:W-:Y:S01]  /*01b0*/  UMOV UR5, 0x1 ;  /* 0x0000000100057882 */ /* 0x000fe20000000000 */
[----:B------:R-:W-:Y:S02]  /*01c0*/  UMOV UR6, 0x100 ;  /* 0x0000010000067882 */ /* 0x000fe40000000000 */
[----:B------:R-:W-:-:S04]  /*01d0*/  UIADD3 UR6, -UR6, 0x100000, URZ ;  /* 0x0010000006067890 */ /* 0x000fc8000fffe13f */
[----:B------:R-:W-:Y:S02]  /*01e0*/  USHF.L.U32 UR7, UR6, 0xb, URZ ;  /* 0x0000000b06077899 */ /* 0x000fe4000800063f */
[----:B------:R-:W-:Y:S02]  /*01f0*/  USHF.L.U32 UR6, UR6, 0x1, URZ ;  /* 0x0000000106067899 */ /* 0x000fe4000800063f */
[----:B0-----:R-:W-:Y:S02]  /*0200*/  ULEA UR8, UR8, UR4, 0x18 ;  /* 0x0000000408087291 */ /* 0x001fe4000f8ec03f */
[----:B------:R-:W-:-:S04]  /*0210*/  UIADD3 UR4, -UR5, 0x100000, URZ ;  /* 0x0010000005047890 */ /* 0x000fc8000fffe13f */
[----:B------:R-:W-:Y:S02]  /*0220*/  USHF.L.U32 UR5, UR4, 0xb, URZ ;  /* 0x0000000b04057899 */ /* 0x000fe4000800063f */
[----:B------:R-:W-:Y:S01]  /*0230*/  USHF.L.U32 UR4, UR4, 0x1, URZ ;  /* 0x0000000104047899 */ /* 0x000fe2000800063f */
[----:B------:R-:W0:Y:S11]  /*0240*/  FENCE.VIEW.ASYNC.S ;  /* 0x00000000000073c6 */ /* 0x000e360000000000 */
[----:B0-----:R0:W1:Y:S01]  /*0250*/  SYNCS.EXCH.64 URZ, [UR8], UR4 ;  /* 0x00000004083f75b2 */ /* 0x0010620008000100 */
[----:B------:R0:W2:Y:S01]  /*0260*/  SYNCS.EXCH.64 URZ, [UR8+0x48], UR6 ;  /* 0x00004806083f75b2 */ /* 0x0000a20008000100 */
[----:B------:R0:W3:Y:S01]  /*0270*/  SYNCS.EXCH.64 URZ, [UR8+0x8], UR4 ;  /* 0x00000804083f75b2 */ /* 0x0000e20008000100 */
[----:B------:R0:W4:Y:S01]  /*0280*/  SYNCS.EXCH.64 URZ, [UR8+0x50], UR6 ;  /* 0x00005006083f75b2 */ /* 0x0001220008000100 */
[----:B------:R0:W0:Y:S01]  /*0290*/  SYNCS.EXCH.64 URZ, [UR8+0x10], UR4 ;  /* 0x00001004083f75b2 */ /* 0x0000220008000100 */
        /* <DEDUP_REMOVED lines=13> */
[----:B------:R-:W-:Y:S01]  /*0370*/  NOP ;  /* 0x0000000000007918 */ /* 0x000fe20000000000 */
.L_x_3:
[----:B0-----:R-:W-:Y:S05]  /*0380*/  BSYNC B0 ;  /* 0x0000000000007941 */ /* 0x001fea0003800000 */
.L_x_2:
[----:B------:R-:W0:Y:S01]  /*0390*/  SHFL.IDX PT, R0, R0, RZ, 0x1f ;  /* 0x00001fff00007589 */ /* 0x000e2200000e0000 */
[----:B------:R-:W-:Y:S01]  /*03a0*/  ELECT P0, URZ, PT ;  /* 0x00000000003f782f */ /* 0x000fe20003800000 */
[----:B------:R-:W5:Y:S01]  /*03b0*/  LDC R2, c[0x0][0x65c] ;  /* 0x00019700ff027b82 */ /* 0x000f620000000800 */
[----:B------:R-:W-:Y:S01]  /*03c0*/  SHF.R.S32.HI R6, RZ, 0x1f, R5 ;  /* 0x0000001fff067819 */ /* 0x000fe20000011405 */
[----:B------:R-:W1:Y:S01]  /*03d0*/  S2R R3, SR_CTAID.Y ;  /* 0x0000000000037919 */ /* 0x000e620000002600 */
[----:B------:R-:W-:Y:S01]  /*03e0*/  UMOV UR4, 0x20 ;  /* 0x0000002000047882 */ /* 0x000fe20000000000 */
[----:B------:R-:W-:Y:S01]  /*03f0*/  ISETP.NE.AND P2, PT, R8, RZ, PT ;  /* 0x000000ff0800720c */ /* 0x000fe20003f45270 */
[----:B------:R-:W-:Y:S01]  /*0400*/  NOP ;  /* 0x0000000000007918 */ /* 0x000fe20000000000 */
[----:B------:R-:W2:Y:S01]  /*0410*/  S2R R4, SR_CTAID.X ;  /* 0x0000000000047919 */ /* 0x000ea20000002500 */
[----:B------:R-:W-:Y:S01]  /*0420*/  LEA.HI R6, R6, R5, RZ, 0x2 ;  /* 0x0000000506067211 */ /* 0x000fe200078f10ff */
[----:B------:R-:W-:Y:S01]  /*0430*/  NOP ;  /* 0x0000000000007918 */ /* 0x000fe20000000000 */
[----:B0-----:R-:W-:-:S02]  /*0440*/  ISETP.NE.OR P0, PT, R0, RZ, !P0 ;  /* 0x000000ff0000720c */ /* 0x001fc40004705670 */
[----:B-----5:R-:W-:-:S04]  /*0450*/  ISETP.NE.AND P3, PT, R2, 0x1, PT ;  /* 0x000000010200780c */ /* 0x020fc80003f65270 */
[----:B------:R-:W-:Y:S02]  /*0460*/  P2R R0, PR, RZ, 0x8 ;  /* 0x00000008ff007803 */ /* 0x000fe40000000000 */
[----:B------:R-:W-:-:S05]  /*0470*/  LOP3.LUT R0, R6, 0xfffffffc, RZ, 0xc0, !PT ;  /* 0xfffffffc06007812 */ /* 0x000fca00078ec0ff */
[----:B------:R-:W-:Y:S01]  /*0480*/  VOTEU.ALL UP0, P0 ;  /* 0x00000000003f7886 */ /* 0x000fe20000000000 */
[----:B------:R-:W-:Y:S01]  /*0490*/  IMAD.IADD R0, R5, 0x1, -R0 ;  /* 0x0000000105007824 */ /* 0x000fe200078e0a00 */
[----:B------:R-:W2:Y:S01]  /*04a0*/  @P3 LDC R17, c[0x0][0x10] ;  /* 0x00000400ff113b82 */ /* 0x000ea20000000800 */
[----:B------:R-:W-:Y:S01]  /*04b0*/  VOTEU.ALL UP1, P0 ;  /* 0x00000000003f7886 */ /* 0x000fe20000020000 */
[----:B-1----:R-:W-:Y:S01]  /*04c0*/  @P3 IMAD.MOV.U32 R6, RZ, RZ, R3 ;  /* 0x000000ffff063224 */ /* 0x002fe200078e0003 */
[----:B------:R-:W-:Y:S01]  /*04d0*/  @!UP0 UMOV UR6, 0x400 ;  /* 0x0000040000068882 */ /* 0x000fe20000000000 */
[----:B------:R-:W-:-:S04]  /*04e0*/  @!UP0 UIADD3 UR4, -UR4, 0x100000, URZ ;  /* 0x0010000004048890 */ /* 0x000fc8000fffe13f */
[----:B------:R-:W-:Y:S02]  /*04f0*/  @!UP0 USHF.L.U32 UR5, UR4, 0xb, URZ ;  /* 0x0000000b04058899 */ /* 0x000fe4000800063f */
[----:B------:R-:W-:Y:S01]  /*0500*/  @!UP0 USHF.L.U32 UR4, UR4, 0x1, URZ ;  /* 0x0000000104048899 */ /* 0x000fe2000800063f */
[----:B------:R-:W-:Y:S02]  /*0510*/  @P3 IMAD.MOV.U32 R7, RZ, RZ, RZ ;  /* 0x000000ffff073224 */ /* 0x000fe400078e00ff */
[----:B------:R-:W-:Y:S01]  /*0520*/  IMAD.MOV.U32 R5, RZ, RZ, RZ ;  /* 0x000000ffff057224 */ /* 0x000fe200078e00ff */
[----:B------:R-:W0:Y:S01]  /*0530*/  @!UP0 S2UR UR7, SR_CgaCtaId ;  /* 0x00000000000789c3 */ /* 0x000e220000008800 */
[----:B------:R-:W-:-:S07]  /*0540*/  @P3 IMAD.MOV.U32 R11, RZ, RZ, RZ ;  /* 0x000000ffff0b3224 */ /* 0x000fce00078e00ff */
[----:B------:R-:W1:Y:S01]  /*0550*/  @!P3 LDC R9, c[0x0][0xc] ;  /* 0x00000300ff09bb82 */ /* 0x000e620000000800 */
[----:B--2---:R-:W-:-:S04]  /*0560*/  @P3 IMAD.WIDE.U32 R16, R4, R17, R6 ;  /* 0x0000001104103225 */ /* 0x004fc800078e0006 */
[----:B------:R-:W-:Y:S01]  /*0570*/  @P3 IMAD.IADD R17, R17, 0x1, R11 ;  /* 0x0000000111113824 */ /* 0x000fe200078e020b */
[----:B0-----:R-:W-:Y:S01]  /*0580*/  @!UP0 ULEA UR6, UR7, UR6, 0x18 ;  /* 0x0000000607068291 */ /* 0x001fe2000f8ec03f */
[----:B------:R-:W-:Y:S01]  /*0590*/  VOTEU.ALL UP0, P0 ;  /* 0x00000000003f7886 */ /* 0x000fe20000000000 */
[----:B------:R-:W-:-:S04]  /*05a0*/  ISETP.NE.AND P0, PT, R0, 0x3, PT ;  /* 0x000000030000780c */ /* 0x000fc80003f05270 */
[----:B------:R-:W-:Y:S01]  /*05b0*/  ISETP.EQ.OR P0, PT, R0, RZ, !P0 ;  /* 0x000000ff0000720c */ /* 0x000fe20004702670 */
[----:B-1----:R-:W-:-:S03]  /*05c0*/  @!P3 IMAD.WIDE.U32 R6, R9, R3, R4 ;  /* 0x000000030906b225 */ /* 0x002fc600078e0004 */
[C---:B------:R-:W-:Y:S01]  /*05d0*/  ISETP.EQ.AND P0, PT, R8.reuse, RZ, P0 ;  /* 0x000000ff0800720c */ /* 0x040fe20000702270 */
[----:B------:R-:W-:Y:S01]  /*05e0*/  VIADD R8, R8, 0xffffffff ;  /* 0xffffffff08087836 */ /* 0x000fe20000000000 */
[----:B------:R-:W0:Y:S02]  /*05f0*/  FENCE.VIEW.ASYNC.S ;  /* 0x00000000000073c6 */ /* 0x000e240000000000 */
[----:B0-----:R0:W3:Y:S01]  /*0600*/  @!UP0 SYNCS.EXCH.64 URZ, [UR6+0xa0], UR4 ;  /* 0x0000a004063f85b2 */ /* 0x0010e20008000100 */
[----:B------:R-:W-:Y:S01]  /*0610*/  @!P3 IMAD.MOV.U32 R16, RZ, RZ, R6 ;  /* 0x000000ffff10b224 */ /* 0x000fe200078e0006 */
[----:B------:R-:W-:Y:S01]  /*0620*/  SEL R19, RZ, 0x1, !P0 ;  /* 0x00000001ff137807 */ /* 0x000fe20004000000 */
[----:B------:R-:W-:Y:S01]  /*0630*/  @!P3 IMAD.MOV.U32 R17, RZ, RZ, R7 ;  /* 0x000000ffff11b224 */ /* 0x000fe200078e0007 */
[----:B------:R-:W-:-:S04]  /*0640*/  ISETP.GE.U32.AND P1, PT, R8, 0x2, PT ;  /* 0x000000020800780c */ /* 0x000fc80003f26070 */
[----:B------:R-:W-:Y:S01]  /*0650*/  SEL R19, R19, 0x2, P1 ;  /* 0x0000000213137807 */ /* 0x000fe20000800000 */
[----:B------:R0:W3:Y:S01]  /*0660*/  @!UP1 SYNCS.EXCH.64 URZ, [UR6+0xa8], UR4 ;  /* 0x0000a804063f95b2 */ /* 0x0000e20008000100 */
[----:B------:R-:W-:Y:S01]  /*0670*/  NOP ;  /* 0x0000000000007918 */ /* 0x000fe20000000000 */
[----:B---34-:R-:W-:Y:S06]  /*0680*/  BAR.SYNC.DEFER_BLOCKING 0x0 ;  /* 0x0000000000007b1d */ /* 0x018fec0000010000 */
[----:B------:R-:W-:Y:S05]  /*0690*/  @!P2 BRA `(.L_x_4) ;  /* 0x0000009400d8a947 */ /* 0x000fea0003800000 */
[----:B------:R-:W-:-:S13]  /*06a0*/  ISETP.GT.U32.AND P0, PT, R8, 0x1, PT ;  /* 0x000000010800780c */ /* 0x000fda0003f04070 */
[----:B0-----:R-:W-:Y:S05]  /*06b0*/  @P0 EXIT ;  /* 0x000000000000094d */ /* 0x001fea0003800000 */
[----:B------:R-:W-:Y:S01]  /*06c0*/  ULDC.64 UR4, c[0x0][0x650] ;  /* 0x0001940000047ab9 */ /* 0x000fe20000000a00 */
[----:B------:R-:W-:Y:S01]  /*06d0*/  PRMT R0, RZ, 0x7610, R0 ;  /* 0x00007610ff007816 */ /* 0x000fe20000000000 */
[----:B------:R-:W-:Y:S01]  /*06e0*/  IMAD.MOV.U32 R153, RZ, RZ, -0x1 ;  /* 0xffffffffff997424 */ /* 0x000fe200078e00ff */
[----:B------:R-:W-:Y:S01]  /*06f0*/  ISETP.GE.U32.AND P0, PT, R16, UR4, PT ;  /* 0x0000000410007c0c */ /* 0x000fe2000bf06070 */
[----:B------:R-:W-:Y:S02]  /*0700*/  IMAD.MOV.U32 R152, RZ, RZ, -0x1 ;  /* 0xffffffffff987424 */ /* 0x000fe400078e00ff */
[----:B------:R-:W-:Y:S01]  /*0710*/  IMAD.MOV.U32 R23, RZ, RZ, -0x1 ;  /* 0xffffffffff177424 */ /* 0x000fe200078e00ff */
[----:B------:R-:W-:-:S13]  /*0720*/  ISETP.GE.U32.AND.EX P0, PT, R17, UR5, PT, P0 ;  /* 0x0000000511007c0c */ /* 0x000fda000bf06100 */
[----:B------:R-:W-:Y:S05]  /*0730*/  @P0 BRA `(.L_x_5) ;  /* 0x0000000400540947 */ /* 0x000fea0003800000 */
[----:B------:R-:W0:Y:S01]  /*0740*/  LDC.64 R14, c[0x0][0x628] ;  /* 0x00018a00ff0e7b82 */ /* 0x000e220000000a00 */
[----:B------:R-:W-:Y:S02]  /*0750*/  IMAD.MOV.U32 R6, RZ, RZ, R16 ;  /* 0x000000ffff067224 */ /* 0x000fe400078e0010 */
[----:B------:R-:W-:-:S05]  /*0760*/  IMAD.MOV.U32 R7, RZ, RZ, R17 ;  /* 0x000000ffff077224 */ /* 0x000fca00078e0011 */
[----:B------:R-:W1:Y:S08]  /*0770*/  LDC R0, c[0x0][0x630] ;  /* 0x00018c00ff007b82 */ /* 0x000e700000000800 */
[----:B------:R-:W2:Y:S01]  /*0780*/  LDC.64 R20, c[0x0][0x620] ;  /* 0x00018800ff147b82 */ /* 0x000ea20000000a00 */
[----:B0-----:R-:W-:-:S04]  /*0790*/  ISETP.NE.U32.AND P0, PT, R14, RZ, PT ;  /* 0x000000ff0e00720c */ /* 0x001fc80003f05070 */
[----:B------:R-:W-:-:S13]  /*07a0*/  ISETP.NE.AND.EX P0, PT, R15, RZ, PT, P0 ;  /* 0x000000ff0f00720c */ /* 0x000fda0003f05300 */
[----:B-12---:R-:W-:Y:S05]  /*07b0*/  @!P0 BRA `(.L_x_6) ;  /* 0x0000000000288947 */ /* 0x006fea0003800000 */
[----:B------:R-:W0:Y:S02]  /*07c0*/  LDC R11, c[0x0][0x634] ;  /* 0x00018d00ff0b7b82 */ /* 0x000e240000000800 */
[----:B0-----:R-:W-:-:S05]  /*07d0*/  IADD3 R11, P0, R16, R11, RZ ;  /* 0x0000000b100b7210 */ /* 0x001fca0007f1e0ff */
[----:B------:R-:W-:-:S04]  /*07e0*/  IMAD.X R13, RZ, RZ, R17, P0 ;  /* 0x000000ffff0d7224 */ /* 0x000fc800000e0611 */
[----:B------:R-:W-:-:S04]  /*07f0*/  IMAD.WIDE.U32 R6, R13, R14, RZ ;  /* 0x0000000e0d067225 */ /* 0x000fc800078e00ff */
[----:B------:R-:W-:-:S04]  /*0800*/  IMAD.WIDE.U32 R8, P0, R11, R15, R6 ;  /* 0x0000000f0b087225 */ /* 0x000fc80007800006 */
[----:B------:R-:W-:-:S04]  /*0810*/  IMAD.WIDE.U32 R6, R11, R14, RZ ;  /* 0x0000000e0b067225 */ /* 0x000fc800078e00ff */
[----:B------:R-:W-:Y:S01]  /*0820*/  IMAD.X R11, RZ, RZ, RZ, P0 ;  /* 0x000000ffff0b7224 */ /* 0x000fe200000e06ff */
[----:B------:R-:W-:Y:S01]  /*0830*/  IADD3 RZ, P0, R7, R8, RZ ;  /* 0x0000000807ff7210 */ /* 0x000fe20007f1e0ff */
[----:B------:R-:W-:-:S04]  /*0840*/  IMAD.MOV.U32 R10, RZ, RZ, R9 ;  /* 0x000000ffff0a7224 */ /* 0x000fc800078e0009 */
[----:B------:R-:W-:-:S08]  /*0850*/  IMAD.WIDE.U32.X R6, R13, R15, R10, P0 ;  /* 0x0000000f0d067225 */ /* 0x000fd000000e040a */
.L_x_6:
[-CC-:B------:R-:W-:Y:S01]  /*0860*/  SHF.R.U64 R23, R6, R0.reuse, R7.reuse ;  /* 0x0000000006177219 */ /* 0x180fe20000001207 */
[----:B------:R-:W0:Y:S01]  /*0870*/  LDC R10, c[0x0][0x618] ;  /* 0x00018600ff0a7b82 */ /* 0x000e220000000800 */
[----:B------:R-:W-:Y:S01]  /*0880*/  SHF.R.U32.HI R5, RZ, R0, R7 ;  /* 0x00000000ff057219 */ /* 0x000fe20000011607 */
[----:B------:R-:W-:Y:S01]  /*0890*/  ULDC UR4, c[0x0][0x150] ;  /* 0x0000540000047ab9 */ /* 0x000fe20000000800 */
[----:B------:R-:W-:Y:S02]  /*08a0*/  IADD3 R9, P0, RZ, -R23, RZ ;  /* 0x80000017ff097210 */ /* 0x000fe40007f1e0ff */
[----:B------:R-:W-:-:S03]  /*08b0*/  I2FP.F32.U32 R0, R4 ;  /* 0x0000000400007245 */ /* 0x000fc60000201000 */
[----:B------:R-:W1:Y:S01]  /*08c0*/  LDC.64 R28, c[0x0][0x640] ;  /* 0x00019000ff1c7b82 */ /* 0x000e620000000a00 */
[----:B------:R-:W-:Y:S02]  /*08d0*/  IMAD.X R11, RZ, RZ, ~R5, P0 ;  /* 0x000000ffff0b7224 */ /* 0x000fe400000e0e05 */
[----:B------:R-:W-:Y:S01]  /*08e0*/  FMUL R0, R0, UR4 ;  /* 0x0000000400007c20 */ /* 0x000fe20008400000 */
[----:B------:R-:W-:Y:S01]  /*08f0*/  IMAD.WIDE.U32 R6, R9, R20, R16 ;  /* 0x0000001409067225 */ /* 0x000fe200078e0010 */
[----:B------:R-:W-:-:S03]  /*0900*/  ULDC UR4, c[0x0][0x154] ;  /* 0x0000550000047ab9 */ /* 0x000fc60000000800 */
[----:B------:R-:W-:Y:S01]  /*0910*/  IMAD R8, R11, R20, RZ ;  /* 0x000000140b087224 */ /* 0x000fe200078e02ff */
[----:B------:R-:W2:Y:S01]  /*0920*/  LDC R5, c[0x0][0x144] ;  /* 0x00005100ff057b82 */ /* 0x000ea20000000800 */
[----:B------:R-:W3:Y:S02]  /*0930*/  F2I.U32.TRUNC.NTZ R0, R0 ;  /* 0x0000000000007305 */ /* 0x000ee4000020f000 */
[----:B------:R-:W-:-:S04]  /*0940*/  IMAD R9, R9, R21, R8 ;  /* 0x0000001509097224 */ /* 0x000fc800078e0208 */
[----:B------:R-:W-:Y:S01]  /*0950*/  IMAD.IADD R7, R7, 0x1, R9 ;  /* 0x0000000107077824 */ /* 0x000fe200078e0209 */
[----:B------:R-:W4:Y:S01]  /*0960*/  LDC R12, c[0x0][0x608] ;  /* 0x00018200ff0c7b82 */ /* 0x000f220000000800 */
[----:B------:R-:W-:-:S03]  /*0970*/  IMAD.MOV.U32 R9, RZ, RZ, -0x1 ;  /* 0xffffffffff097424 */ /* 0x000fc600078e00ff */
[-CC-:B0-----:R-:W-:Y:S02]  /*0980*/  SHF.R.U64 R20, R6, R10.reuse, R7.reuse ;  /* 0x0000000a06147219 */ /* 0x181fe40000001207 */
[----:B------:R-:W-:Y:S02]  /*0990*/  I2FP.F32.U32 R6, R3 ;  /* 0x0000000300067245 */ /* 0x000fe40000201000 */
[----:B------:R-:W0:Y:S01]  /*09a0*/  LDC R26, c[0x0][0x658] ;  /* 0x00019600ff1a7b82 */ /* 0x000e220000000800 */
[----:B-1----:R-:W-:Y:S01]  /*09b0*/  ISETP.NE.U32.AND P0, PT, R28, RZ, PT ;  /* 0x000000ff1c00720c */ /* 0x002fe20003f05070 */
[----:B---3--:R-:W-:Y:S01]  /*09c0*/  IMAD.MOV R8, RZ, RZ, -R0 ;  /* 0x000000ffff087224 */ /* 0x008fe200078e0a00 */
[----:B------:R-:W-:Y:S01]  /*09d0*/  SHF.R.U32.HI R7, RZ, R10, R7 ;  /* 0x0000000aff077219 */ /* 0x000fe20000011607 */
[----:B------:R-:W-:Y:S01]  /*09e0*/  FMUL R6, R6, UR4 ;  /* 0x0000000406067c20 */ /* 0x000fe20008400000 */
[----:B------:R-:W-:-:S03]  /*09f0*/  ISETP.NE.AND.EX P0, PT, R29, RZ, PT, P0 ;  /* 0x000000ff1d00720c */ /* 0x000fc60003f05300 */
[----:B------:R-:W1:Y:S01]  /*0a00*/  LDC R14, c[0x0][0x148] ;  /* 0x00005200ff0e7b82 */ /* 0x000e620000000800 */
[----:B--2---:R-:W-:-:S07]  /*0a10*/  IMAD R0, R5, R8, R4 ;  /* 0x0000000805007224 */ /* 0x004fce00078e0204 */
[----:B------:R-:W2:Y:S01]  /*0a20*/  LDC R24, c[0x0][0x600] ;  /* 0x00018000ff187b82 */ /* 0x000ea20000000800 */
[-CC-:B----4-:R-:W-:Y:S02]  /*0a30*/  SHF.R.U64 R30, R20, R12.reuse, R7.reuse ;  /* 0x0000000c141e7219 */ /* 0x190fe40000001207 */
[----:B------:R-:W-:Y:S01]  /*0a40*/  SHF.R.U32.HI R5, RZ, R12, R7 ;  /* 0x0000000cff057219 */ /* 0x000fe20000011607 */
[----:B------:R-:W-:Y:S01]  /*0a50*/  IMAD.MOV.U32 R7, RZ, RZ, 0x1 ;  /* 0x00000001ff077424 */ /* 0x000fe200078e00ff */
[----:B------:R3:W4:Y:S03]  /*0a60*/  F2I.U32.TRUNC.NTZ R12, R6 ;  /* 0x00000006000c7305 */ /* 0x000726000020f000 */
[----:B------:R-:W1:Y:S01]  /*0a70*/  LDC R15, c[0x0][0x648] ;  /* 0x00019200ff0f7b82 */ /* 0x000e620000000800 */
[-C--:B0-----:R-:W-:Y:S02]  /*0a80*/  SHF.L.U32 R4, R9, R26.reuse, RZ ;  /* 0x0000001a09047219 */ /* 0x081fe400000006ff */
[----:B------:R-:W-:-:S02]  /*0a90*/  SHF.R.U64 R32, R30, R26, R5 ;  /* 0x0000001a1e207219 */ /* 0x000fc40000001205 */
[----:B------:R-:W-:Y:S02]  /*0aa0*/  LOP3.LUT R11, RZ, R4, RZ, 0x33, !PT ;  /* 0x00000004ff0b7212 */ /* 0x000fe400078e33ff */
[-C--:B------:R-:W-:Y:S01]  /*0ab0*/  SHF.R.U32.HI R5, RZ, R26.reuse, R5 ;  /* 0x0000001aff057219 */ /* 0x080fe20000011605 */
[----:B------:R-:W0:Y:S01]  /*0ac0*/  LDC R21, c[0x0][0x638] ;  /* 0x00018e00ff157b82 */ /* 0x000e220000000800 */
[----:B------:R-:W-:Y:S01]  /*0ad0*/  SHF.L.U32 R10, R7, R26, RZ ;  /* 0x0000001a070a7219 */ /* 0x000fe200000006ff */
[----:B------:R-:W-:-:S06]  /*0ae0*/  IMAD.MOV.U32 R4, RZ, RZ, R32 ;  /* 0x000000ffff047224 */ /* 0x000fcc00078e0020 */
[----:B------:R-:W0:Y:S01]  /*0af0*/  LDC R153, c[0x0][0x610] ;  /* 0x00018400ff997b82 */ /* 0x000e220000000800 */
[----:B---34-:R-:W-:Y:S05]  /*0b00*/  @!P0 BRA `(.L_x_7) ;  /* 0x0000000000288947 */ /* 0x018fea0003800000 */
[----:B------:R-:W3:Y:S02]  /*0b10*/  LDC R9, c[0x0][0x64c] ;  /* 0x00019300ff097b82 */ /* 0x000ee40000000800 */
[----:B---3--:R-:W-:-:S05]  /*0b20*/  IADD3 R9, P0, R32, R9, RZ ;  /* 0x0000000920097210 */ /* 0x008fca0007f1e0ff */
        /* <DEDUP_REMOVED lines=8> */
.L_x_7:
[----:B-1----:R-:W-:Y:S01]  /*0bb0*/  SHF.R.U64 R4, R4, R15, R5 ;  /* 0x0000000f04047219 */ /* 0x002fe20000001205 */
[----:B--2---:R-:W-:Y:S01]  /*0bc0*/  VIADD R5, R24, 0xffffffff ;  /* 0xffffffff18057836 */ /* 0x004fe20000000000 */
[----:B------:R-:W-:Y:S01]  /*0bd0*/  LOP3.LUT R11, R30, R11, RZ, 0xc0, !PT ;  /* 0x0000000b1e0b7212 */ /* 0x000fe200078ec0ff */
[----:B------:R-:W-:Y:S02]  /*0be0*/  IMAD.MOV R12, RZ, RZ, -R12 ;  /* 0x000000ffff0c7224 */ /* 0x000fe400078e0a0c */
[----:B------:R-:W-:Y:S02]  /*0bf0*/  IMAD.MOV R6, RZ, RZ, -R4 ;  /* 0x000000ffff067224 */ /* 0x000fe400078e0a04 */
[----:B------:R-:W-:Y:S01]  /*0c00*/  IMAD R11, R10, R4, R11 ;  /* 0x000000040a0b7224 */ /* 0x000fe200078e020b */
[----:B------:R-:W-:Y:S01]  /*0c10*/  LOP3.LUT R4, R20, R5, RZ, 0xc0, !PT ;  /* 0x0000000514047212 */ /* 0x000fe200078ec0ff */
[----:B------:R-:W-:Y:S02]  /*0c20*/  @P3 IMAD R0, R14, R12, R3 ;  /* 0x0000000c0e003224 */ /* 0x000fe400078e0203 */
[----:B0-----:R-:W-:-:S02]  /*0c30*/  IMAD R3, R6, R21, R32 ;  /* 0x0000001506037224 */ /* 0x001fc400078e0220 */
[----:B------:R-:W-:Y:S02]  /*0c40*/  IMAD R153, R11, R153, R0 ;  /* 0x000000990b997224 */ /* 0x000fe400078e0200 */
[----:B------:R-:W-:Y:S02]  /*0c50*/  IMAD R4, R3, R24, R4 ;  /* 0x0000001803047224 */ /* 0x000fe400078e0204 */
[----:B------:R-:W-:-:S03]  /*0c60*/  IMAD.MOV.U32 R0, RZ, RZ, 0x1 ;  /* 0x00000001ff007424 */ /* 0x000fc600078e00ff */
[----:B------:R-:W-:Y:S02]  /*0c70*/  SEL R152, R4, R153, !P3 ;  /* 0x0000009904987207 */ /* 0x000fe40005800000 */
[----:B------:R-:W-:-:S07]  /*0c80*/  SEL R153, R153, R4, !P3 ;  /* 0x0000000499997207 */ /* 0x000fce0005800000 */
.L_x_5:
[----:B------:R-:W-:-:S08]  /*0c90*/  NOP ;  /* 0x0000000000007918 */ /* 0x000fd00000000000 */
[----:B------:R-:W0:Y:S02]  /*0ca0*/  USETMAXREG.TRY_ALLOC.CTAPOOL UP0, 0xe8 ;  /* 0x000000e8000079c8 */ /* 0x000e240008000600 */
[----:B0-----:R-:W-:-:S13]  /*0cb0*/  PLOP3.LUT P0, PT, PT, PT, UP0, 0x80, 0x0 ;  /* 0x000000000000781c */ /* 0x001fda0003f0f008 */
[----:B------:R-:W-:Y:S05]  /*0cc0*/  @!P0 BRA `(.L_x_5) ;  /* 0xfffffffc00f08947 */ /* 0x000fea000383ffff */
[----:B------:R-:W-:Y:S01]  /*0cd0*/  ULDC.64 UR4, c[0x0][0x598] ;  /* 0x0001660000047ab9 */ /* 0x000fe20000000a00 */
[----:B------:R-:W-:Y:S01]  /*0ce0*/  ULDC.64 UR36, c[0x0][0x208] ;  /* 0x0000820000247ab9 */ /* 0x000fe20000000a00 */
[----:B------:R-:W-:-:S04]  /*0cf0*/  ISETP.NE.U32.AND P0, PT, RZ, UR4, PT ;  /* 0x00000004ff007c0c */ /* 0x000fc8000bf05070 */
[----:B------:R-:W-:-:S13]  /*0d00*/  ISETP.NE.AND.EX P0, PT, RZ, UR5, PT, P0 ;  /* 0x00000005ff007c0c */ /* 0x000fda000bf05300 */
[----:B------:R-:W-:Y:S05]  /*0d10*/  @!P0 BRA `(.L_x_8) ;  /* 0x00000000001c8947 */ /* 0x000fea0003800000 */
[----:B------:R-:W0:Y:S02]  /*0d20*/  LDC.64 R4, c[0x0][0x598] ;  /* 0x00016600ff047b82 */ /* 0x000e240000000a00 */
[----:B0-----:R-:W2:Y:S02]  /*0d30*/  LDG.E.64 R4, desc[UR36][R4.64] ;  /* 0x0000002404047981 */ /* 0x001ea4000c1e1b00 */
[----:B--2---:R-:W-:-:S04]  /*0d40*/  ISETP.NE.U32.AND P0, PT, R4, RZ, PT ;  /* 0x000000ff0400720c */ /* 0x004fc80003f05070 */
[----:B------:R-:W-:-:S13]  /*0d50*/  ISETP.NE.AND.EX P0, PT, R5, RZ, PT, P0 ;  /* 0x000000ff0500720c */ /* 0x000fda0003f05300 */
[----:B------:R-:W-:Y:S05]  /*0d60*/  @!P0 BRA `(.L_x_8) ;  /* 0x0000000000088947 */ /* 0x000fea0003800000 */
[----:B------:R0:W5:Y:S01]  /*0d70*/  LD.E R154, desc[UR36][R4.64] ;  /* 0x00000024049a7980 */ /* 0x000162000c101900 */
[----:B------:R-:W-:Y:S05]  /*0d80*/  BRA `(.L_x_9) ;  /* 0x0000000000247947 */ /* 0x000fea0003800000 */
.L_x_8:
[----:B------:R-:W-:Y:S02]  /*0d90*/  ULDC.64 UR4, c[0x0][0x588] ;  /* 0x0001620000047ab9 */ /* 0x000fe40000000a00 */
[----:B------:R-:W-:-:S04]  /*0da0*/  ISETP.NE.U32.AND P0, PT, RZ, UR4, PT ;  /* 0x00000004ff007c0c */ /* 0x000fc8000bf05070 */
[----:B------:R-:W-:-:S13]  /*0db0*/  ISETP.NE.AND.EX P0, PT, RZ, UR5, PT, P0 ;  /* 0x00000005ff007c0c */ /* 0x000fda000bf05300 */
[----:B------:R-:W-:Y:S05]  /*0dc0*/  @!P0 BRA `(.L_x_10) ;  /* 0x00000000000c8947 */ /* 0x000fea0003800000 */
[----:B------:R-:W0:Y:S02]  /*0dd0*/  LDC.64 R154, c[0x0][0x588] ;  /* 0x00016200ff9a7b82 */ /* 0x000e240000000a00 */
[----:B0-----:R1:W5:Y:S01]  /*0de0*/  LDG.E R154, desc[UR36][R154.64] ;  /* 0x000000249a9a7981 */ /* 0x001362000c1e1900 */
[----:B------:R-:W-:Y:S05]  /*0df0*/  BRA `(.L_x_9) ;  /* 0x0000000000087947 */ /* 0x000fea0003800000 */
.L_x_10:
[----:B------:R-:W-:Y:S02]  /*0e00*/  ULDC UR4, c[0x0][0x580] ;  /* 0x0001600000047ab9 */ /* 0x000fe40000000800 */
[----:B------:R-:W-:-:S07]  /*0e10*/  IMAD.U32 R154, RZ, RZ, UR4 ;  /* 0x00000004ff9a7e24 */ /* 0x000fce000f8e00ff */
.L_x_9:
[----:B------:R-:W-:Y:S02]  /*0e20*/  ULDC.64 UR4, c[0x0][0x5a0] ;  /* 0x0001680000047ab9 */ /* 0x000fe40000000a00 */
[----:B------:R-:W-:-:S04]  /*0e30*/  ISETP.NE.U32.AND P0, PT, RZ, UR4, PT ;  /* 0x00000004ff007c0c */ /* 0x000fc8000bf05070 */
[----:B------:R-:W-:-:S13]  /*0e40*/  ISETP.NE.AND.EX P0, PT, RZ, UR5, PT, P0 ;  /* 0x00000005ff007c0c */ /* 0x000fda000bf05300 */
[----:B------:R-:W-:Y:S05]  /*0e50*/  @!P0 BRA `(.L_x_11) ;  /* 0x00000000001c8947 */ /* 0x000fea0003800000 */
[----:B0-----:R-:W0:Y:S02]  /*0e60*/  LDC.64 R4, c[0x0][0x5a0] ;  /* 0x00016800ff047b82 */ /* 0x001e240000000a00 */
[----:B0-----:R-:W2:Y:S02]  /*0e70*/  LDG.E.64 R4, desc[UR36][R4.64] ;  /* 0x0000002404047981 */ /* 0x001ea4000c1e1b00 */
[----:B--2---:R-:W-:-:S04]  /*0e80*/  ISETP.NE.U32.AND P0, PT, R4, RZ, PT ;  /* 0x000000ff0400720c */ /* 0x004fc80003f05070 */
[----:B------:R-:W-:-:S13]  /*0e90*/  ISETP.NE.AND.EX P0, PT, R5, RZ, PT, P0 ;  /* 0x000000ff0500720c */ /* 0x000fda0003f05300 */
[----:B------:R-:W-:Y:S05]  /*0ea0*/  @!P0 BRA `(.L_x_11) ;  /* 0x0000000000088947 */ /* 0x000fea0003800000 */
[----:B-1----:R0:W5:Y:S01]  /*0eb0*/  LD.E R155, desc[UR36][R4.64] ;  /* 0x00000024049b7980 */ /* 0x002162000c101900 */
[----:B------:R-:W-:Y:S05]  /*0ec0*/  BRA `(.L_x_12) ;  /* 0x0000000000247947 */ /* 0x000fea0003800000 */
.L_x_11:
[----:B------:R-:W-:Y:S02]  /*0ed0*/  ULDC.64 UR4, c[0x0][0x590] ;  /* 0x0001640000047ab9 */ /* 0x000fe40000000a00 */
[----:B------:R-:W-:-:S04]  /*0ee0*/  ISETP.NE.U32.AND P0, PT, RZ, UR4, PT ;  /* 0x00000004ff007c0c */ /* 0x000fc8000bf05070 */
[----:B------:R-:W-:-:S13]  /*0ef0*/  ISETP.NE.AND.EX P0, PT, RZ, UR5, PT, P0 ;  /* 0x00000005ff007c0c */ /* 0x000fda000bf05300 */
[----:B------:R-:W-:Y:S05]  /*0f00*/  @!P0 BRA `(.L_x_13) ;  /* 0x00000000000c8947 */ /* 0x000fea0003800000 */
[----:B0-----:R-:W1:Y:S02]  /*0f10*/  LDC.64 R4, c[0x0][0x590] ;  /* 0x00016400ff047b82 */ /* 0x001e640000000a00 */
[----:B-1----:R1:W5:Y:S01]  /*0f20*/  LDG.E R155, desc[UR36][R4.64] ;  /* 0x00000024049b7981 */ /* 0x002362000c1e1900 */
[----:B------:R-:W-:Y:S05]  /*0f30*/  BRA `(.L_x_12) ;  /* 0x0000000000087947 */ /* 0x000fea0003800000 */
.L_x_13:
[----:B------:R-:W-:Y:S02]  /*0f40*/  ULDC UR4, c[0x0][0x584] ;  /* 0x0001610000047ab9 */ /* 0x000fe40000000800 */
[----:B-1----:R-:W-:-:S07]  /*0f50*/  IMAD.U32 R155, RZ, RZ, UR4 ;  /* 0x00000004ff9b7e24 */ /* 0x002fce000f8e00ff */
.L_x_12:
[----:B------:R-:W-:-:S13]  /*0f60*/  LOP3.LUT P0, RZ, R0, 0xff, RZ, 0xc0, !PT ;  /* 0x000000ff00ff7812 */ /* 0x000fda000780c0ff */
[----:B------:R-:W-:Y:S05]  /*0f70*/  @!P0 EXIT ;  /* 0x000000000000894d */ /* 0x000fea0003800000 */
[----:B------:R-:W-:Y:S01]  /*0f80*/  ULDC UR4, c[0x0][0x28c] ;  /* 0x0000a30000047ab9 */ /* 0x000fe20000000800 */
[----:B------:R-:W-:Y:S01]  /*0f90*/  LOP3.LUT R158, R19, 0x1, RZ, 0xfc, !PT ;  /* 0x00000001139e7812 */ /* 0x000fe200078efcff */
[----:B------:R-:W-:Y:S01]  /*0fa0*/  UIADD3 UR4, UR4, 0x1f, URZ ;  /* 0x0000001f04047890 */ /* 0x000fe2000fffe03f */
[----:B------:R-:W-:Y:S01]  /*0fb0*/  UMOV UR38, URZ ;  /* 0x0000003f00267c82 */ /* 0x000fe20008000000 */
[----:B------:R-:W-:Y:S02]  /*0fc0*/  UMOV UR39, URZ ;  /* 0x0000003f00277c82 */ /* 0x000fe40008000000 */
[----:B------:R-:W-:-:S04]  /*0fd0*/  USHF.R.S32.HI UR5, URZ, 0x1f, UR4 ;  /* 0x0000001f3f057899 */ /* 0x000fc80008011404 */
[----:B------:R-:W-:-:S04]  /*0fe0*/  ULEA.HI UR5, UR5, UR4, URZ, 0x5 ;  /* 0x0000000405057291 */ /* 0x000fc8000f8f283f */
[----:B------:R-:W-:-:S12]  /*0ff0*/  USHF.R.S32.HI UR40, URZ, 0x5, UR5 ;  /* 0x000000053f287899 */ /* 0x000fd80008011405 */
.L_x_287:
[----:B------:R-:W-:Y:S01]  /*1000*/  LOP3.LUT R0, R18, 0x80, RZ, 0xc0, !PT ;  /* 0x0000008012007812 */ /* 0x000fe200078ec0ff */
[----:B--2---:R-:W2:Y:S01]  /*1010*/  S2UR UR7, SR_CgaCtaId ;  /* 0x00000000000779c3 */ /* 0x004ea20000008800 */
[----:B------:R-:W-:Y:S02]  /*1020*/  UMOV UR6, 0x400 ;  /* 0x0000040000067882 */ /* 0x000fe40000000000 */
[----:B------:R-:W-:-:S06]  /*1030*/  SHF.R.U32.HI R0, RZ, 0x7, R0 ;  /* 0x00000007ff007819 */ /* 0x000fcc0000011600 */
[----:B---3--:R-:W3:Y:S01]  /*1040*/  SHFL.IDX PT, R0, R0, RZ, 0x1f ;  /* 0x00001fff00007589 */ /* 0x008ee200000e0000 */
[----:B--2---:R-:W-:Y:S01]  /*1050*/  ULEA UR42, UR7, UR6, 0x18 ;  /* 0x00000006072a7291 */ /* 0x004fe2000f8ec03f */
[----:B---3--:R-:W-:-:S13]  /*1060*/  R2UR UR4, R0 ;  /* 0x00000000000472ca */ /* 0x008fda00000e0000 */
[----:B------:R-:W-:-:S04]  /*1070*/  ULEA.HI UR5, UR4, UR4, URZ, 0x1 ;  /* 0x0000000404057291 */ /* 0x000fc8000f8f083f */
[----:B------:R-:W-:-:S04]  /*1080*/  ULOP3.LUT UR5, UR5, 0xffffe, URZ, 0xc0, !UPT ;  /* 0x000ffffe05057892 */ /* 0x000fc8000f8ec03f */
[----:B------:R-:W-:-:S03]  /*1090*/  UIADD3 UR5, UR4, -UR5, URZ ;  /* 0x8000000504057290 */ /* 0x000fc6000fffe03f */
[----:B------:R-:W-:Y:S01]  /*10a0*/  ULDC UR4, c[0x0][0x28c] ;  /* 0x0000a30000047ab9 */ /* 0x000fe20000000800 */
[----:B------:R-:W-:Y:S01]  /*10b0*/  ULEA UR5, UR5, UR42, 0xc ;  /* 0x0000002a05057291 */ /* 0x000fe2000f8e603f */
[----:B------:R-:W-:-:S03]  /*10c0*/  ISETP.LT.AND P0, PT, RZ, UR4, PT ;  /* 0x00000004ff007c0c */ /* 0x000fc6000bf01270 */
[----:B------:R-:W-:-:S04]  /*10d0*/  UIADD3 UR5, UR5, 0x180, URZ ;  /* 0x0000018005057890 */ /* 0x000fc8000fffe03f */
[----:B------:R-:W-:-:S04]  /*10e0*/  USHF.R.U32.HI UR5, URZ, 0x4, UR5 ;  /* 0x000000043f057899 */ /* 0x000fc80008011605 */
[----:B------:R-:W-:Y:S02]  /*10f0*/  ULOP3.LUT UR41, UR5, 0x3fff, URZ, 0xc0, !UPT ;  /* 0x00003fff05297892 */ /* 0x000fe4000f8ec03f */
[----:B-1----:R-:W-:Y:S10]  /*1100*/  @P0 BRA `(.L_x_14) ;  /* 0x0000000000400947 */ /* 0x002ff40003800000 */
[----:B------:R-:W-:Y:S01]  /*1110*/  MOV R0, 0x0 ;  /* 0x0000000000007802 */ /* 0x000fe20000000f00 */
[----:B------:R-:W-:Y:S01]  /*1120*/  ULDC.64 UR4, c[0x4][0x68] ;  /* 0x01001a0000047ab9 */ /* 0x000fe20000000a00 */
[----:B------:R-:W-:Y:S01]  /*1130*/  ULDC.64 UR6, c[0x4][0x8] ;  /* 0x0100020000067ab9 */ /* 0x000fe20000000a00 */
[----:B01----:R-:W-:Y:S01]  /*1140*/  IMAD.U32 R4, RZ, RZ, UR4 ;  /* 0x00000004ff047e24 */ /* 0x003fe2000f8e00ff */
[----:B------:R0:W1:Y:S01]  /*1150*/  LDC.64 R14, c[0x4][R0] ;  /* 0x01000000000e7b82 */ /* 0x0000620000000a00 */
[----:B------:R-:W-:Y:S01]  /*1160*/  IMAD.U32 R5, RZ, RZ, UR5 ;  /* 0x00000005ff057e24 */ /* 0x000fe2000f8e00ff */
[----:B------:R-:W-:Y:S01]  /*1170*/  ULDC.64 UR4, c[0x4][0x70] ;  /* 0x01001c0000047ab9 */ /* 0x000fe20000000a00 */
[----:B------:R-:W-:Y:S02]  /*1180*/  IMAD.U32 R10, RZ, RZ, UR6 ;  /* 0x00000006ff0a7e24 */ /* 0x000fe4000f8e00ff */
[----:B------:R-:W-:Y:S02]  /*1190*/  IMAD.U32 R6, RZ, RZ, UR4 ;  /* 0x00000004ff067e24 */ /* 0x000fe4000f8e00ff */
[----:B------:R-:W-:-:S02]  /*11a0*/  IMAD.U32 R7, RZ, RZ, UR5 ;  /* 0x00000005ff077e24 */ /* 0x000fc4000f8e00ff */
[----:B------:R-:W-:Y:S02]  /*11b0*/  IMAD.U32 R11, RZ, RZ, UR7 ;  /* 0x00000007ff0b7e24 */ /* 0x000fe4000f8e00ff */
[----:B------:R-:W-:Y:S02]  /*11c0*/  IMAD.MOV.U32 R8, RZ, RZ, 0x1e1 ;  /* 0x000001e1ff087424 */ /* 0x000fe400078e00ff */
[----:B------:R-:W-:Y:S02]  /*11d0*/  IMAD.MOV.U32 R12, RZ, RZ, 0x1 ;  /* 0x00000001ff0c7424 */ /* 0x000fe400078e00ff */
[----:B0-----:R-:W-:-:S07]  /*11e0*/  IMAD.MOV.U32 R13, RZ, RZ, RZ ;  /* 0x000000ffff0d7224 */ /* 0x001fce00078e00ff */
[----:B------:R-:W-:-:S07]  /*11f0*/  LEPC R20, `(.L_x_14) ;  /* 0x000000001014794e */ /* 0x000fce0000000000 */
[----:B-1---5:R-:W-:Y:S05]  /*1200*/  CALL.ABS.NOINC R14 ;  /* 0x000000000e007343 */ /* 0x022fea0003c00000 */
.L_x_14:
[----:B------:R-:W-:-:S13]  /*1210*/  ISETP.NE.AND P0, PT, R158, 0x3, PT ;  /* 0x000000039e00780c */ /* 0x000fda0003f05270 */
[----:B------:R-:W-:Y:S05]  /*1220*/  @!P0 BRA `(.L_x_15) ;  /* 0x0000000000048947 */ /* 0x000fea0003800000 */
[----:B------:R-:W-:Y:S01]  /*1230*/  BPT.TRAP 0x1 ;  /* 0x000000040000795c */ /* 0x000fe20000300000 */
.L_x_15:
[----:B------:R-:W-:Y:S02]  /*1240*/  IMAD.U32 R3, RZ, RZ, UR39 ;  /* 0x00000027ff037e24 */ /* 0x000fe4000f8e00ff */
[----:B------:R-:W-:-:S03]  /*1250*/  IMAD.U32 R0, RZ, RZ, UR38 ;  /* 0x00000026ff007e24 */ /* 0x000fc6000f8e00ff */
[----:B------:R-:W-:Y:S02]  /*1260*/  LEA R3, R3, UR42, 0x3 ;  /* 0x0000002a03037c11 */ /* 0x000fe4000f8e18ff */
[----:B------:R-:W-:-:S04]  /*1270*/  SHF.L.U32 R0, R0, 0x1f, RZ ;  /* 0x0000001f00007819 */ /* 0x000fc800000006ff */
[----:B------:R2:W3:Y:S01]  /*1280*/  SYNCS.PHASECHK.TRANS64.TRYWAIT P1, [R3+URZ], R0 ;  /* 0x00000000030075a7 */ /* 0x0004e2000802017f */
[----:B------:R-:W-:Y:S05]  /*1290*/  @!P0 BRA `(.L_x_16) ;  /* 0x0000000000048947 */ /* 0x000fea0003800000 */
[----:B------:R-:W-:Y:S01]  /*12a0*/  BPT.TRAP 0x1 ;  /* 0x000000040000795c */ /* 0x000fe20000300000 */
.L_x_16:
[----:B---3--:R-:W-:Y:S05]  /*12b0*/  @P1 BRA `(.L_x_17) ;  /* 0x0000000000081947 */ /* 0x008fea0003800000 */
[----:B------:R-:W3:Y:S02]  /*12c0*/  SYNCS.PHASECHK.TRANS64.TRYWAIT P1, [R3+URZ], R0 ;  /* 0x00000000030075a7 */ /* 0x000ee4000802017f */
[----:B---3--:R-:W-:Y:S05]  /*12d0*/  @!P1 BRA `(.L_x_18) ;  /* 0x000000a400289947 */ /* 0x008fea0003800000 */
.L_x_17:
[----:B------:R-:W-:-:S04]  /*12e0*/  UISETP.LT.AND UP0, UPT, UR40, 0x1, UPT ;  /* 0x000000012800788c */ /* 0x000fc8000bf01270 */
[----:B------:R-:W-:-:S04]  /*12f0*/  USEL UR4, UR40, 0x1, UP0 ;  /* 0x0000000128047887 */ /* 0x000fc80008000000 */
[----:B------:R-:W-:-:S06]  /*1300*/  UIADD3 UR4, UR40, -UR4, URZ ;  /* 0x8000000428047290 */ /* 0x000fcc000fffe03f */
[----:B--23--:R-:W-:Y:S01]  /*1310*/  IMAD.U32 R0, RZ, RZ, UR4 ;  /* 0x00000004ff007e24 */ /* 0x00cfe2000f8e00ff */
[----:B------:R-:W-:Y:S05]  /*1320*/  WARPSYNC.ALL ;  /* 0x0000000000007948 */ /* 0x000fea0003800000 */
[----:B------:R-:W-:Y:S01]  /*1330*/  ISETP.GE.AND P1, PT, R0, 0x1, PT ;  /* 0x000000010000780c */ /* 0x000fe20003f26270 */
[----:B------:R-:W-:Y:S01]  /*1340*/  UIADD3 UR4, UR42, 0x12180, URZ ;  /* 0x000121802a047890 */ /* 0x000fe2000fffe03f */
[----:B------:R-:W-:Y:S01]  /*1350*/  WARPGROUP.ARRIVE ;  /* 0x00000000000079c5 */ /* 0x000fe20000000000 */
[----:B------:R-:W-:Y:S01]  /*1360*/  UMOV UR5, 0x40000040 ;  /* 0x4000004000057882 */ /* 0x000fe20000000000 */
[----:B------:R-:W-:Y:S01]  /*1370*/  UMOV UR7, 0x80000020 ;  /* 0x8000002000077882 */ /* 0x000fe20000000000 */
[----:B------:R-:W-:-:S04]  /*1380*/  USHF.R.U32.HI UR4, URZ, 0x4, UR4 ;  /* 0x000000043f047899 */ /* 0x000fc80008011604 */
[----:B------:R-:W-:-:S04]  /*1390*/  ULOP3.LUT UR4, UR4, 0x3fff, URZ, 0xc0, !UPT ;  /* 0x00003fff04047892 */ /* 0x000fc8000f8ec03f */
[----:B------:R-:W-:Y:S02]  /*13a0*/  ULOP3.LUT UR10, UR4, 0x10000, URZ, 0xfc, !UPT ;  /* 0x00010000040a7892 */ /* 0x000fe4000f8efc3f */
[----:B------:R-:W-:Y:S02]  /*13b0*/  ULEA UR4, UR39, UR41, 0x9 ;  /* 0x0000002927047291 */ /* 0x000fe4000f8e483f */
[----:B------:R-:W-:-:S09]  /*13c0*/  ULEA UR6, UR39, UR10, 0xa ;  /* 0x0000000a27067291 */ /* 0x000fd2000f8e503f */
[----:B------:R-:W-:Y:S01]  /*13d0*/  HGMMA.64x256x16.F32 R24, gdesc[UR4].tnspA, RZ, !UPT, gsb0 ;  /* 0x23e00000041879f0 */ /* 0x000fe2000c0008ff */
[----:B------:R-:W-:Y:S02]  /*13e0*/  UIADD3 UR4, UR4, 0x80, URZ ;  /* 0x0000008004047890 */ /* 0x000fe4000fffe03f */
[----:B------:R-:W-:Y:S01]  /*13f0*/  UIADD3 UR6, UR6, 0x2, URZ ;  /* 0x0000000206067890 */ /* 0x000fe2000fffe03f */
[----:B------:R-:W-:Y:S01]  /*1400*/  UMOV UR5, 0x40000040 ;  /* 0x4000004000057882 */ /* 0x000fe20000000000 */
[----:B------:R-:W-:Y:S01]  /*1410*/  UMOV UR7, 0x80000020 ;  /* 0x8000002000077882 */ /* 0x000fe20000000000 */
[----:B------:R-:W-:Y:S02]  /*1420*/  WARPGROUP.DEPBAR.LE gsb0, 0x0 ;  /* 0x00008000000079c5 */ /* 0x000fe40000010000 */
[----:B------:R-:W-:-:S15]  /*1430*/  WARPGROUP.ARRIVE ;  /* 0x00000000000079c5 */ /* 0x000fde0000000000 */
[----:B------:R-:W-:-:S05]  /*1440*/  NOP ;  /* 0x0000000000007918 */ /* 0x000fca0000000000 */
[----:B------:R-:W-:Y:S03]  /*1450*/  HGMMA.64x256x16.F32 R24, gdesc[UR4].tnspA, R24, gsb0 ;  /* 0x23e00000041879f0 */ /* 0x000fe60008000818 */
[----:B------:R-:W-:Y:S02]  /*1460*/  WARPGROUP.DEPBAR.LE gsb0, 0x0 ;  /* 0x00008000000079c5 */ /* 0x000fe40000010000 */
[----:B------:R-:W-:Y:S05]  /*1470*/  @!P1 BRA `(.L_x_19) ;  /* 0x0000000000dc9947 */ /* 0x000fea0003800000 */
[----:B------:R-:W-:Y:S02]  /*1480*/  UIADD3 UR4, UR39, 0x1, URZ ;  /* 0x0000000127047890 */ /* 0x000fe4000fffe03f */
[----:B------:R-:W-:Y:S02]  /*1490*/  UMOV UR9, UR39 ;  /* 0x0000002700097c82 */ /* 0x000fe40008000000 */
[----:B------:R-:W-:-:S04]  /*14a0*/  UISETP.NE.AND UP0, UPT, UR4, 0x9, UPT ;  /* 0x000000090400788c */ /* 0x000fc8000bf05270 */
[----:B------:R-:W-:Y:S02]  /*14b0*/  USEL UR5, URZ, 0x1, UP0 ;  /* 0x000000013f057887 */ /* 0x000fe40008000000 */
[----:B------:R-:W-:Y:S02]  /*14c0*/  USEL UR8, UR4, URZ, UP0 ;  /* 0x0000003f04087287 */ /* 0x000fe40008000000 */
[----:B------:R-:W-:-:S06]  /*14d0*/  ULOP3.LUT UR5, UR38, UR5, URZ, 0x3c, !UPT ;  /* 0x0000000526057292 */ /* 0x000fcc000f8e3c3f */
[----:B01----:R-:W-:-:S07]  /*14e0*/  IMAD.U32 R5, RZ, RZ, UR5 ;  /* 0x00000005ff057e24 */ /* 0x003fce000f8e00ff */
.L_x_26:
[----:B01----:R-:W-:Y:S05]  /*14f0*/  @!P0 BRA `(.L_x_20) ;  /* 0x0000000000048947 */ /* 0x003fea0003800000 */
[----:B------:R-:W-:Y:S01]  /*1500*/  BPT.TRAP 0x1 ;  /* 0x000000040000795c */ /* 0x000fe20000300000 */
.L_x_20:
[----:B------:R-:W0:Y:S01]  /*1510*/  S2UR UR5, SR_CgaCtaId ;  /* 0x00000000000579c3 */ /* 0x000e220000008800 */
[----:B------:R-:W-:Y:S01]  /*1520*/  UMOV UR4, 0x400 ;  /* 0x0000040000047882 */ /* 0x000fe20000000000 */
[----:B------:R-:W-:Y:S01]  /*1530*/  SHF.L.U32 R3, R5, 0x1f, RZ ;  /* 0x0000001f05037819 */ /* 0x000fe200000006ff */
[----:B0-----:R-:W-:-:S04]  /*1540*/  ULEA UR11, UR5, UR4, 0x18 ;  /* 0x00000004050b7291 */ /* 0x001fc8000f8ec03f */
[----:B------:R-:W-:-:S09]  /*1550*/  ULEA UR4, UR8, UR11, 0x3 ;  /* 0x0000000b08047291 */ /* 0x000fd2000f8e183f */
[----:B------:R0:W1:Y:S01]  /*1560*/  SYNCS.PHASECHK.TRANS64.TRYWAIT P1, [UR4], R3 ;  /* 0x00000003ff0075a7 */ /* 0x0000620008020144 */
[----:B------:R-:W-:Y:S05]  /*1570*/  @!P0 BRA `(.L_x_21) ;  /* 0x0000000000048947 */ /* 0x000fea0003800000 */
[----:B------:R-:W-:Y:S01]  /*1580*/  BPT.TRAP 0x1 ;  /* 0x000000040000795c */ /* 0x000fe20000300000 */
.L_x_21:
[----:B-1----:R-:W-:Y:S05]  /*1590*/  @P1 BRA `(.L_x_22) ;  /* 0x0000000000081947 */ /* 0x002fea0003800000 */
[----:B------:R-:W1:Y:S02]  /*15a0*/  SYNCS.PHASECHK.TRANS64.TRYWAIT P1, [UR4], R3 ;  /* 0x00000003ff0075a7 */ /* 0x000e640008020144 */
[----:B-1----:R-:W-:Y:S05]  /*15b0*/  @!P1 BRA `(.L_x_23) ;  /* 0x000000a000849947 */ /* 0x002fea0003800000 */
.L_x_22:
[----:B------:R-:W-:Y:S01]  /*15c0*/  ULEA UR4, UR8, UR41, 0x9 ;  /* 0x0000002908047291 */ /* 0x000fe2000f8e483f */
[----:B------:R-:W-:Y:S01]  /*15d0*/  WARPGROUP.ARRIVE ;  /* 0x00000000000079c5 */ /* 0x000fe20000000000 */
[----:B------:R-:W-:Y:S01]  /*15e0*/  ULEA UR6, UR8, UR10, 0xa ;  /* 0x0000000a08067291 */ /* 0x000fe2000f8e503f */
[----:B------:R-:W-:Y:S01]  /*15f0*/  UMOV UR5, 0x40000040 ;  /* 0x4000004000057882 */ /* 0x000fe20000000000 */
[----:B------:R-:W-:-:S07]  /*1600*/  UMOV UR7, 0x80000020 ;  /* 0x8000002000077882 */ /* 0x000fce0000000000 */
[----:B------:R-:W-:Y:S01]  /*1610*/  HGMMA.64x256x16.F32 R24, gdesc[UR4].tnspA, R24, gsb0 ;  /* 0x23e00000041879f0 */ /* 0x000fe20008000818 */
        /* <DEDUP_REMOVED lines=10> */
[----:B------:R-:W-:Y:S01]  /*16c0*/  BPT.TRAP 0x1 ;  /* 0x000000040000795c */ /* 0x000fe20000300000 */
.L_x_24:
[----:B------:R-:W-:Y:S01]  /*16d0*/  ULEA UR4, UR9, UR11, 0x3 ;  /* 0x0000000b09047291 */ /* 0x000fe2000f8e183f */
[----:B------:R-:W-:-:S03]  /*16e0*/  ISETP.GT.U32.AND P1, PT, R19, 0x1, PT ;  /* 0x000000011300780c */ /* 0x000fc60003f24070 */
[----:B------:R-:W-:-:S04]  /*16f0*/  UIADD3 UR4, UR4, 0x48, URZ ;  /* 0x0000004804047890 */ /* 0x000fc8000fffe03f */
[----:B------:R-:W-:-:S09]  /*1700*/  UPRMT UR4, URZ, 0x654, UR4 ;  /* 0x000006543f047896 */ /* 0x000fd20008000004 */
[----:B------:R-:W-:Y:S01]  /*1710*/  SYNCS.ARRIVE.TRANS64.RED.A1T0 RZ, [UR4], RZ ;  /* 0x000000ffffff79a7 */ /* 0x000fe20008100404 */
[----:B------:R-:W-:Y:S05]  /*1720*/  @P1 BRA `(.L_x_25) ;  /* 0x0000000000041947 */ /* 0x000fea0003800000 */
[----:B------:R-:W-:Y:S01]  /*1730*/  BPT.TRAP 0x1 ;  /* 0x000000040000795c */ /* 0x000fe20000300000 */
.L_x_25:
[----:B------:R-:W-:Y:S01]  /*1740*/  UIADD3 UR8, UR8, 0x1, URZ ;  /* 0x0000000108087890 */ /* 0x000fe2000fffe03f */
[C---:B------:R-:W-:Y:S01]  /*1750*/  ISETP.GT.AND P1, PT, R0.reuse, 0x1, PT ;  /* 0x000000010000780c */ /* 0x040fe20003f24270 */
[----:B------:R-:W-:Y:S01]  /*1760*/  UIADD3 UR9, UR9, 0x1, URZ ;  /* 0x0000000109097890 */ /* 0x000fe2000fffe03f */
[----:B------:R-:W-:Y:S01]  /*1770*/  VIADD R0, R0, 0xffffffff ;  /* 0xffffffff00007836 */ /* 0x000fe20000000000 */
[----:B------:R-:W-:Y:S02]  /*1780*/  UISETP.NE.AND UP0, UPT, UR8, 0x9, UPT ;  /* 0x000000090800788c */ /* 0x000fe4000bf05270 */
[----:B------:R-:W-:Y:S02]  /*1790*/  UISETP.NE.AND UP1, UPT, UR9, 0x9, UPT ;  /* 0x000000090900788c */ /* 0x000fe4000bf25270 */
[----:B------:R-:W-:Y:S02]  /*17a0*/  USEL UR4, URZ, 0x1, UP0 ;  /* 0x000000013f047887 */ /* 0x000fe40008000000 */
[----:B------:R-:W-:-:S02]  /*17b0*/  USEL UR8, UR8, URZ, UP0 ;  /* 0x0000003f08087287 */ /* 0x000fc40008000000 */
[----:B------:R-:W-:Y:S02]  /*17c0*/  USEL UR9, UR9, URZ, UP1 ;  /* 0x0000003f09097287 */ /* 0x000fe40008800000 */
[----:B------:R-:W-:Y:S01]  /*17d0*/  LOP3.LUT R5, R5, UR4, RZ, 0x3c, !PT ;  /* 0x0000000405057c12 */ /* 0x000fe2000f8e3cff */
[----:B------:R-:W-:Y:S09]  /*17e0*/  @P1 BRA `(.L_x_26) ;  /* 0xfffffffc00401947 */ /* 0x000ff2000383ffff */
.L_x_19:
[----:B------:R-:W2:Y:S02]  /*17f0*/  LDC R0, c[0x0][0x28c] ;  /* 0x0000a300ff007b82 */ /* 0x000ea40000000800 */
[----:B--2---:R-:W-:-:S13]  /*1800*/  ISETP.GE.AND P1, PT, R0, 0x1, PT ;  /* 0x000000010000780c */ /* 0x004fda0003f26270 */
[----:B------:R-:W-:Y:S05]  /*1810*/  @!P1 BRA `(.L_x_27) ;  /* 0x0000000000489947 */ /* 0x000fea0003800000 */
[----:B------:R-:W-:Y:S05]  /*1820*/  @!P0 BRA `(.L_x_28) ;  /* 0x0000000000048947 */ /* 0x000fea0003800000 */
[----:B------:R-:W-:Y:S01]  /*1830*/  BPT.TRAP 0x1 ;  /* 0x000000040000795c */ /* 0x000fe20000300000 */
.L_x_28:
[----:B------:R-:W2:Y:S01]  /*1840*/  S2UR UR7, SR_CgaCtaId ;  /* 0x00000000000779c3 */ /* 0x000ea20000008800 */
[----:B------:R-:W-:Y:S01]  /*1850*/  UISETP.LT.AND UP0, UPT, UR40, 0x1, UPT ;  /* 0x000000012800788c */ /* 0x000fe2000bf01270 */
[----:B------:R-:W-:-:S03]  /*1860*/  ISETP.GT.U32.AND P0, PT, R19, 0x1, PT ;  /* 0x000000011300780c */ /* 0x000fc60003f04070 */
[----:B------:R-:W-:-:S04]  /*1870*/  USEL UR6, UR40, 0x1, UP0 ;  /* 0x0000000128067887 */ /* 0x000fc80008000000 */
[----:B------:R-:W-:-:S04]  /*1880*/  UIADD3 UR6, UR39, UR40, -UR6 ;  /* 0x0000002827067290 */ /* 0x000fc8000fffe806 */
[----:B------:R-:W-:-:S04]  /*1890*/  UIMAD.WIDE.U32 UR4, UR6, 0x38e38e39, URZ ;  /* 0x38e38e39060478a5 */ /* 0x000fc8000f8e003f */
[----:B------:R-:W-:-:S03]  /*18a0*/  USHF.R.U32.HI UR4, URZ, 0x1, UR5 ;  /* 0x000000013f047899 */ /* 0x000fc60008011605 */
[----:B------:R-:W-:Y:S01]  /*18b0*/  UMOV UR5, 0x400 ;  /* 0x0000040000057882 */ /* 0x000fe20000000000 */
[----:B------:R-:W-:Y:S02]  /*18c0*/  UIMAD UR6, UR4, -0x9, UR6 ;  /* 0xfffffff7040678a4 */ /* 0x000fe4000f8e0206 */
[----:B--2---:R-:W-:-:S04]  /*18d0*/  ULEA UR5, UR7, UR5, 0x18 ;  /* 0x0000000507057291 */ /* 0x004fc8000f8ec03f */
[----:B------:R-:W-:-:S04]  /*18e0*/  ULEA UR6, UR6, UR5, 0x3 ;  /* 0x0000000506067291 */ /* 0x000fc8000f8e183f */
[----:B------:R-:W-:-:S04]  /*18f0*/  UIADD3 UR6, UR6, 0x48, URZ ;  /* 0x0000004806067890 */ /* 0x000fc8000fffe03f */
[----:B------:R-:W-:-:S09]  /*1900*/  UPRMT UR6, URZ, 0x654, UR6 ;  /* 0x000006543f067896 */ /* 0x000fd20008000006 */
[----:B------:R-:W-:Y:S01]  /*1910*/  SYNCS.ARRIVE.TRANS64.RED.A1T0 RZ, [UR6], RZ ;  /* 0x000000ffffff79a7 */ /* 0x000fe20008100406 */
[----:B------:R-:W-:Y:S05]  /*1920*/  @P0 BRA `(.L_x_27) ;  /* 0x0000000000040947 */ /* 0x000fea0003800000 */
[----:B------:R-:W-:Y:S01]  /*1930*/  BPT.TRAP 0x1 ;  /* 0x000000040000795c */ /* 0x000fe20000300000 */
.L_x_27:
[----:B------:R-:W2:Y:S01]  /*1940*/  LDC R7, c[0x0][0x288] ;  /* 0x0000a200ff077b82 */ /* 0x000ea20000000800 */
[----:B01----:R-:W-:Y:S01]  /*1950*/  SHF.R.U32.HI R3, RZ, 0x2, R18 ;  /* 0x00000002ff037819 */ /* 0x003fe20000011612 */
[----:B------:R-:W-:Y:S01]  /*1960*/  UIADD3 UR39, UR40, UR39, URZ ;  /* 0x0000002728277290 */ /* 0x000fe2000fffe03f */
[C---:B------:R-:W-:Y:S01]  /*1970*/  LOP3.LUT R4, R18.reuse, 0x60, RZ, 0xc0, !PT ;  /* 0x0000006012047812 */ /* 0x040fe200078ec0ff */
[----:B------:R-:W-:Y:S01]  /*1980*/  ULDC UR7, c[0x0][0x284] ;  /* 0x0000a10000077ab9 */ /* 0x000fe20000000800 */
[----:B------:R-:W-:Y:S01]  /*1990*/  LOP3.LUT R3, R3, 0x7, RZ, 0xc0, !PT ;  /* 0x0000000703037812 */ /* 0x000fe200078ec0ff */
[----:B------:R-:W-:Y:S01]  /*19a0*/  UISETP.GT.U32.AND UP0, UPT, UR39, 0x8, UPT ;  /* 0x000000082700788c */ /* 0x000fe2000bf04070 */
[----:B------:R-:W-:Y:S01]  /*19b0*/  SHF.R.U32.HI R10, RZ, 0x1, R4 ;  /* 0x00000001ff0a7819 */ /* 0x000fe20000011604 */
[----:B------:R-:W-:Y:S01]  /*19c0*/  IMAD.SHL.U32 R4, R18, 0x2, RZ ;  /* 0x0000000212047824 */ /* 0x000fe200078e00ff */
[----:B------:R-:W-:Y:S01]  /*19d0*/  LOP3.LUT R0, R22, 0x1, RZ, 0xc0, !PT ;  /* 0x0000000116007812 */ /* 0x000fe200078ec0ff */
[----:B------:R-:W-:Y:S01]  /*19e0*/  UISETP.LT.U32.AND UP0, UPT, UR40, 0x9, UP0 ;  /* 0x000000092800788c */ /* 0x000fe20008701070 */
[----:B------:R-:W-:Y:S01]  /*19f0*/  IADD3 R5, RZ, -R10, -R3 ;  /* 0x8000000aff057210 */ /* 0x000fe20007ffe803 */
[----:B------:R-:W-:Y:S01]  /*1a00*/  UISETP.GE.U32.AND UP1, UPT, UR40, 0x9, UPT ;  /* 0x000000092800788c */ /* 0x000fe2000bf26070 */
[----:B------:R-:W-:Y:S01]  /*1a10*/  LOP3.LUT R9, R4, 0x6, RZ, 0xc0, !PT ;  /* 0x0000000604097812 */ /* 0x000fe200078ec0ff */
[C---:B------:R-:W-:Y:S01]  /*1a20*/  IMAD.SHL.U32 R6, R0.reuse, 0x40, RZ ;  /* 0x0000004000067824 */ /* 0x040fe200078e00ff */
[----:B------:R-:W-:Y:S01]  /*1a30*/  SHF.R.S32.HI R21, RZ, 0x1f, R23 ;  /* 0x0000001fff157819 */ /* 0x000fe20000011417 */
[----:B------:R-:W-:Y:S01]  /*1a40*/  IMAD R11, R0, -0x40, R5 ;  /* 0xffffffc0000b7824 */ /* 0x000fe200078e0205 */
[----:B------:R-:W-:Y:S01]  /*1a50*/  LOP3.LUT R0, R18, 0x3, RZ, 0xc0, !PT ;  /* 0x0000000312007812 */ /* 0x000fe200078ec0ff */
[----:B------:R-:W-:Y:S01]  /*1a60*/  ULDC.64 UR8, c[0x0][0x5d0] ;  /* 0x0001740000087ab9 */ /* 0x000fe20000000a00 */
[----:B------:R-:W-:Y:S01]  /*1a70*/  PRMT R8, R9, 0x6540, R152 ;  /* 0x0000654009087816 */ /* 0x000fe20000000098 */
[----:B------:R-:W-:Y:S01]  /*1a80*/  IMAD.SHL.U32 R152, R152, 0x100, RZ ;  /* 0x0000010098987824 */ /* 0x000fe200078e00ff */
[----:B------:R-:W-:Y:S01]  /*1a90*/  UIMAD.WIDE.U32 UR4, UR39, 0x38e38e39, URZ ;  /* 0x38e38e39270478a5 */ /* 0x000fe2000f8e003f */
[----:B------:R-:W-:Y:S01]  /*1aa0*/  IMAD R4, R21, UR8, RZ ;  /* 0x0000000815047c24 */ /* 0x000fe2000f8e02ff */
[----:B------:R-:W-:Y:S01]  /*1ab0*/  USEL UR6, URZ, 0x1, !UP0 ;  /* 0x000000013f067887 */ /* 0x000fe2000c000000 */
[----:B--2---:R-:W-:Y:S01]  /*1ac0*/  IMAD R13, R0, -0x2, R7 ;  /* 0xfffffffe000d7824 */ /* 0x004fe200078e0207 */
[----:B------:R-:W-:Y:S01]  /*1ad0*/  ISETP.GE.AND P0, PT, R152, R7, PT ;  /* 0x000000079800720c */ /* 0x000fe20003f06270 */
[C---:B------:R-:W-:Y:S01]  /*1ae0*/  IMAD.SHL.U32 R0, R153.reuse, 0x80, RZ ;  /* 0x0000008099007824 */ /* 0x040fe200078e00ff */
[----:B------:R-:W-:Y:S01]  /*1af0*/  SHF.R.S32.HI R9, RZ, 0x1f, R8 ;  /* 0x0000001fff097819 */ /* 0x000fe20000011408 */
[----:B------:R-:W-:Y:S01]  /*1b00*/  USHF.R.U32.HI UR4, URZ, 0x1, UR5 ;  /* 0x000000013f047899 */ /* 0x000fe20008011605 */
[----:B------:R-:W-:Y:S01]  /*1b10*/  LOP3.LUT R3, R6, 0x40, R3, 0xe2, !PT ;  /* 0x0000004006037812 */ /* 0x000fe200078ee203 */
[----:B------:R-:W-:Y:S01]  /*1b20*/  ULOP3.LUT UR38, UR38, UR6, URZ, 0x3c, !UPT ;  /* 0x0000000626267292 */ /* 0x000fe2000f8e3c3f */
[C---:B------:R-:W-:Y:S01]  /*1b30*/  ISETP.GE.OR P0, PT, R0.reuse, UR7, P0 ;  /* 0x0000000700007c0c */ /* 0x040fe20008706670 */
[----:B------:R-:W-:Y:S01]  /*1b40*/  IMAD.WIDE R6, R153, 0x80, RZ ;  /* 0x0000008099067825 */ /* 0x000fe200078e02ff */
[----:B------:R-:W-:Y:S01]  /*1b50*/  UIMAD UR39, UR4, -0x9, UR39 ;  /* 0xfffffff7042778a4 */ /* 0x000fe2000f8e0227 */
[----:B------:R-:W-:Y:S01]  /*1b60*/  IADD3 R0, -R0, UR7, R11 ;  /* 0x0000000700007c10 */ /* 0x000fe2000fffe10b */
[----:B------:R-:W-:Y:S01]  /*1b70*/  @UP1 ULOP3.LUT UR38, UR38, 0x1, UR4, 0x78, !UPT ;  /* 0x0000000126261892 */ /* 0x000fe2000f8e7804 */
[C---:B------:R-:W-:Y:S01]  /*1b80*/  IMAD R15, R23.reuse, UR9, R4 ;  /* 0x00000009170f7c24 */ /* 0x040fe2000f8e0204 */
[----:B------:R-:W-:Y:S01]  /*1b90*/  LOP3.LUT R167, R6, R3, R10, 0xfe, !PT ;  /* 0x0000000306a77212 */ /* 0x000fe200078efe0a */
[----:B------:R-:W-:-:S04]  /*1ba0*/  IMAD.WIDE.U32 R4, R23, UR8, R8 ;  /* 0x0000000817047c25 */ /* 0x000fc8000f8e0008 */
[----:B------:R-:W-:Y:S02]  /*1bb0*/  IMAD.IADD R5, R5, 0x1, R15 ;  /* 0x0000000105057824 */ /* 0x000fe400078e020f */
[----:B------:R-:W-:Y:S02]  /*1bc0*/  IMAD.IADD R3, R13, 0x1, -R152 ;  /* 0x000000010d037824 */ /* 0x000fe400078e0a98 */
[----:B------:R-:W-:Y:S01]  /*1bd0*/  IMAD.MOV.U32 R153, RZ, RZ, -0x1 ;  /* 0xffffffffff997424 */ /* 0x000fe200078e00ff */
[----:B------:R-:W-:Y:S06]  /*1be0*/  @P0 BRA `(.L_x_29) ;  /* 0x0000007800dc0947 */ /* 0x000fec0003800000 */
[----:B------:R-:W0:Y:S01]  /*1bf0*/  LDC.64 R10, c[0x0][0x5c8] ;  /* 0x00017200ff0a7b82 */ /* 0x000e220000000a00 */
[----:B-----5:R-:W-:Y:S01]  /*1c00*/  FSETP.NEU.AND P0, PT, R155, RZ, PT ;  /* 0x000000ff9b00720b */ /* 0x020fe20003f0d000 */
[----:B------:R-:W-:Y:S01]  /*1c10*/  BSSY B0, `(.L_x_29) ;  /* 0x00007b4000007945 */ /* 0x000fe20003800000 */
[----:B------:R-:W-:-:S04]  /*1c20*/  ISETP.GT.AND P2, PT, R3, RZ, PT ;  /* 0x000000ff0300720c */ /* 0x000fc80003f44270 */
[----:B------:R-:W-:Y:S01]  /*1c30*/  ISETP.GT.AND P1, PT, R0, RZ, P2 ;  /* 0x000000ff0000720c */ /* 0x000fe20001724270 */
[-C--:B0-----:R-:W-:Y:S02]  /*1c40*/  IMAD R12, R7, R10.reuse, RZ ;  /* 0x0000000a070c7224 */ /* 0x081fe400078e02ff */
[----:B------:R-:W-:-:S04]  /*1c50*/  IMAD.WIDE.U32 R160, R167, R10, R4 ;  /* 0x0000000aa7a07225 */ /* 0x000fc800078e0004 */
[----:B------:R-:W-:-:S04]  /*1c60*/  IMAD R5, R167, R11, R12 ;  /* 0x0000000ba7057224 */ /* 0x000fc800078e020c */
[----:B------:R-:W-:Y:S01]  /*1c70*/  IMAD.IADD R169, R161, 0x1, R5 ;  /* 0x00000001a1a97824 */ /* 0x000fe200078e0205 */
[----:B------:R-:W-:Y:S06]  /*1c80*/  @!P0 BRA `(.L_x_30) ;  /* 0x0000005400988947 */ /* 0x000fec0003800000 */
[----:B------:R-:W0:Y:S01]  /*1c90*/  LDC.64 R14, c[0x0][0x5b8] ;  /* 0x00016e00ff0e7b82 */ /* 0x000e220000000a00 */
[----:B------:R-:W-:-:S07]  /*1ca0*/  ULDC.64 UR4, c[0x0][0x5c0] ;  /* 0x0001700000047ab9 */ /* 0x000fce0000000a00 */
[----:B------:R-:W1:Y:S08]  /*1cb0*/  LDC.64 R164, c[0x0][0x5b0] ;  /* 0x00016c00ffa47b82 */ /* 0x000e700000000a00 */
[----:B------:R-:W2:Y:S01]  /*1cc0*/  LDC.64 R12, c[0x0][0x5a8] ;  /* 0x00016a00ff0c7b82 */ /* 0x000ea20000000a00 */
[-C--:B0-----:R-:W-:Y:S02]  /*1cd0*/  IMAD R4, R21, R14.reuse, RZ ;  /* 0x0000000e15047224 */ /* 0x081fe400078e02ff */
[----:B------:R-:W-:-:S04]  /*1ce0*/  IMAD.WIDE.U32 R162, R23, R14, R8 ;  /* 0x0000000e17a27225 */ /* 0x000fc800078e0008 */
[----:B------:R-:W-:Y:S02]  /*1cf0*/  IMAD R159, R23, R15, R4 ;  /* 0x0000000f179f7224 */ /* 0x000fe400078e0204 */
[-C--:B-1----:R-:W-:Y:S02]  /*1d00*/  IMAD R6, R7, R164.reuse, RZ ;  /* 0x000000a407067224 */ /* 0x082fe400078e02ff */
[----:B------:R-:W-:Y:S02]  /*1d10*/  IMAD.IADD R21, R163, 0x1, R159 ;  /* 0x00000001a3157824 */ /* 0x000fe400078e029f */
[----:B------:R-:W-:Y:S02]  /*1d20*/  IMAD.MOV.U32 R20, RZ, RZ, R162 ;  /* 0x000000ffff147224 */ /* 0x000fe400078e00a2 */
[C---:B------:R-:W-:Y:S02]  /*1d30*/  IMAD R161, R167.reuse, R165, R6 ;  /* 0x000000a5a7a17224 */ /* 0x040fe400078e0206 */
[----:B------:R-:W-:-:S04]  /*1d40*/  IMAD.WIDE.U32 R4, R167, R164, R20 ;  /* 0x000000a4a7047225 */ /* 0x000fc800078e0014 */
[----:B------:R-:W-:Y:S01]  /*1d50*/  IMAD.IADD R5, R5, 0x1, R161 ;  /* 0x0000000105057824 */ /* 0x000fe200078e02a1 */
[----:B--2---:R-:W-:-:S04]  /*1d60*/  LEA R6, P0, R4, R12, 0x1 ;  /* 0x0000000c04067211 */ /* 0x004fc800078008ff */
[----:B------:R-:W-:-:S05]  /*1d70*/  LEA.HI.X R7, R4, R13, R5, 0x1, P0 ;  /* 0x0000000d04077211 */ /* 0x000fca00000f0c05 */
[----:B------:R0:W2:Y:S01]  /*1d80*/  @P1 LDG.E.LTC128B.U16 R15, desc[UR36][R6.64] ;  /* 0x00000024060f1981 */ /* 0x0000a2000c1e1520 */
[----:B------:R-:W-:Y:S01]  /*1d90*/  IMAD.WIDE.U32 R156, R167, R164, R8 ;  /* 0x000000a4a79c7225 */ /* 0x000fe200078e0008 */
[----:B------:R-:W-:Y:S03]  /*1da0*/  BSSY B1, `(.L_x_31) ;  /* 0x0000013000017945 */ /* 0x000fe60003800000 */
[----:B------:R-:W-:Y:S02]  /*1db0*/  IMAD.IADD R157, R161, 0x1, R157 ;  /* 0x00000001a19d7824 */ /* 0x000fe400078e029d */
[----:B------:R-:W-:-:S04]  /*1dc0*/  IMAD.WIDE.U32 R156, R23, R14, R156 ;  /* 0x0000000e179c7225 */ /* 0x000fc800078e009c */
[----:B0-----:R-:W-:Y:S01]  /*1dd0*/  IMAD.IADD R7, R159, 0x1, R157 ;  /* 0x000000019f077824 */ /* 0x001fe200078e029d */
[----:B------:R-:W-:Y:S02]  /*1de0*/  LEA R6, P4, R156, R12, 0x1 ;  /* 0x0000000c9c067211 */ /* 0x000fe400078808ff */
[----:B------:R-:W-:Y:S02]  /*1df0*/  SHF.L.U64.HI R157, R164, 0x3, R165 ;  /* 0x00000003a49d7819 */ /* 0x000fe400000102a5 */
[----:B------:R-:W-:Y:S01]  /*1e00*/  LEA.HI.X R7, R156, R13, R7, 0x1, P4 ;  /* 0x0000000d9c077211 */ /* 0x000fe200020f0c07 */
[----:B------:R-:W-:Y:S02]  /*1e10*/  IMAD.SHL.U32 R156, R164, 0x8, RZ ;  /* 0x00000008a49c7824 */ /* 0x000fe400078e00ff */
[----:B--2---:R-:W-:-:S05]  /*1e20*/  HADD2.F32 R4, -RZ, R15.H0_H0 ;  /* 0x2000000fff047230 */ /* 0x004fca0000004100 */
[----:B------:R-:W-:Y:S01]  /*1e30*/  FMUL R5, R4, R155 ;  /* 0x0000009b04057220 */ /* 0x000fe20000400000 */
[----:B------:R-:W-:-:S03]  /*1e40*/  LEA R4, P0, R160, UR4, 0x1 ;  /* 0x00000004a0047c11 */ /* 0x000fc6000f8008ff */
[----:B------:R-:W-:Y:S01]  /*1e50*/  FFMA R24, R24, R154, R5 ;  /* 0x0000009a18187223 */ /* 0x000fe20000000005 */
[----:B------:R-:W-:Y:S02]  /*1e60*/  LEA.HI.X R5, R160, UR5, R169, 0x1, P0 ;  /* 0x00000005a0057c11 */ /* 0x000fe400080f0ca9 */
[----:B------:R-:W-:Y:S02]  /*1e70*/  ISETP.GT.AND P0, PT, R3, 0x1, PT ;  /* 0x000000010300780c */ /* 0x000fe40003f04270 */
[----:B------:R-:W-:Y:S02]  /*1e80*/  F2FP.F16.F32.PACK_AB R24, RZ, R24 ;  /* 0x00000018ff18723e */ /* 0x000fe400000000ff */
[----:B------:R-:W-:-:S03]  /*1e90*/  ISETP.GT.AND P3, PT, R0, RZ, P0 ;  /* 0x000000ff0000720c */ /* 0x000fc60000764270 */
[----:B------:R0:W-:Y:S10]  /*1ea0*/  @P1 STG.E.U16 desc[UR36][R4.64], R24 ;  /* 0x0000001804001986 */ /* 0x0001f4000c101524 */
[----:B------:R-:W-:Y:S05]  /*1eb0*/  @!P3 BRA `(.L_x_32) ;  /* 0x000000000004b947 */ /* 0x000fea0003800000 */
[----:B------:R1:W5:Y:S02]  /*1ec0*/  LDG.E.LTC128B.U16 R15, desc[UR36][R6.64+0x2] ;  /* 0x00000224060f7981 */ /* 0x000364000c1e1520 */
.L_x_32:
[----:B------:R-:W-:Y:S05]  /*1ed0*/  BSYNC B1 ;  /* 0x0000000000017941 */ /* 0x000fea0003800000 */
.L_x_31:
[----:B-----5:R-:W-:Y:S01]  /*1ee0*/  HADD2.F32 R20, -RZ, R15.H0_H0 ;  /* 0x2000000fff147230 */ /* 0x020fe20000004100 */
[----:B------:R-:W-:Y:S01]  /*1ef0*/  ISETP.GT.AND P2, PT, R0, 0x8, P2 ;  /* 0x000000080000780c */ /* 0x000fe20001744270 */
[----:B------:R-:W-:Y:S01]  /*1f00*/  IMAD.WIDE.U32 R156, R167, R164, R156 ;  /* 0x000000a4a79c7225 */ /* 0x000fe200078e009c */
[----:B------:R-:W-:-:S03]  /*1f10*/  PRMT R152, R15, 0x7610, R152 ;  /* 0x000076100f987816 */ /* 0x000fc60000000098 */
[----:B------:R-:W-:Y:S01]  /*1f20*/  FMUL R20, R20, R155 ;  /* 0x0000009b14147220 */ /* 0x000fe20000400000 */
[----:B------:R-:W-:Y:S01]  /*1f30*/  IMAD.IADD R161, R161, 0x1, R157 ;  /* 0x00000001a1a17824 */ /* 0x000fe200078e029d */
[----:B------:R-:W-:Y:S02]  /*1f40*/  IADD3 R162, P1, R162, R156, RZ ;  /* 0x0000009ca2a27210 */ /* 0x000fe40007f3e0ff */
[----:B------:R-:W-:-:S03]  /*1f50*/  FFMA R25, R25, R154, R20 ;  /* 0x0000009a19197223 */ /* 0x000fc60000000014 */
[----:B------:R-:W-:Y:S01]  /*1f60*/  IMAD.X R21, R161, 0x1, R21, P1 ;  /* 0x00000001a1157824 */ /* 0x000fe200008e0615 */
[C---:B------:R-:W-:Y:S02]  /*1f70*/  LEA R20, P1, R162.reuse, R12, 0x1 ;  /* 0x0000000ca2147211 */ /* 0x040fe400078208ff */
[----:B------:R-:W-:Y:S02]  /*1f80*/  F2FP.F16.F32.PACK_AB R25, RZ, R25 ;  /* 0x00000019ff19723e */ /* 0x000fe400000000ff */
[----:B------:R-:W-:Y:S02]  /*1f90*/  LEA.HI.X R21, R162, R13, R21, 0x1, P1 ;  /* 0x0000000da2157211 */ /* 0x000fe400008f0c15 */
[----:B------:R-:W-:-:S05]  /*1fa0*/  PRMT R157, R25, 0x7610, R157 ;  /* 0x00007610199d7816 */ /* 0x000fca000000009d */
[----:B------:R2:W-:Y:S04]  /*1fb0*/  @P3 STG.E.U16 desc[UR36][R4.64+0x2], R157 ;  /* 0x0000029d04003986 */ /* 0x0005e8000c101524 */
[----:B------:R-:W0:Y:S01]  /*1fc0*/  @P2 LDG.E.LTC128B.U16 R152, desc[UR36][R20.64] ;  /* 0x0000002414982981 */ /* 0x000e22000c1e1520 */
[----:B------:R-:W-:Y:S01]  /*1fd0*/  IADD3 R8, P1, R8, R156, RZ ;  /* 0x0000009c08087210 */ /* 0x000fe20007f3e0ff */
[----:B------:R-:W-:Y:S01]  /*1fe0*/  BSSY B1, `(.L_x_33) ;  /* 0x0000011000017945 */ /* 0x000fe20003800000 */
[----:B------:R-:W-:Y:S02]  /*1ff0*/  SHF.L.U64.HI R11, R10, 0x4, R11 ;  /* 0x000000040a0b7819 */ /* 0x000fe4000001020b */
[----:B------:R-:W-:Y:S01]  /*2000*/  ISETP.GT.AND P0, PT, R0, 0x8, P0 ;  /* 0x000000080000780c */ /* 0x000fe20000704270 */
[----:B------:R-:W-:Y:S01]  /*2010*/  IMAD.X R9, R9, 0x1, R161, P1 ;  /* 0x0000000109097824 */ /* 0x000fe200008e06a1 */
[----:B------:R-:W-:Y:S01]  /*2020*/  LEA R10, P1, R10, R4, 0x4 ;  /* 0x000000040a0a7211 */ /* 0x000fe200078220ff */
[----:B------:R-:W-:-:S04]  /*2030*/  IMAD.WIDE.U32 R14, R23, R14, R8 ;  /* 0x0000000e170e7225 */ /* 0x000fc800078e0008 */
[----:B------:R-:W-:Y:S01]  /*2040*/  IMAD.X R11, R11, 0x1, R5, P1 ;  /* 0x000000010b0b7824 */ /* 0x000fe200008e0605 */
[----:B------:R-:W-:Y:S01]  /*2050*/  LEA R8, P3, R14, R12, 0x1 ;  /* 0x0000000c0e087211 */ /* 0x000fe200078608ff */
[----:B------:R-:W-:-:S05]  /*2060*/  IMAD.IADD R9, R159, 0x1, R15 ;  /* 0x000000019f097824 */ /* 0x000fca00078e020f */
[----:B------:R-:W-:Y:S01]  /*2070*/  LEA.HI.X R9, R14, R13, R9, 0x1, P3 ;  /* 0x0000000d0e097211 */ /* 0x000fe200018f0c09 */
[----:B0-----:R-:W-:-:S05]  /*2080*/  HADD2.F32 R24, -RZ, R152.H0_H0 ;  /* 0x20000098ff187230 */ /* 0x001fca0000004100 */
[----:B------:R-:W-:-:S04]  /*2090*/  FMUL R25, R24, R155 ;  /* 0x0000009b18197220 */ /* 0x000fc80000400000 */
[----:B------:R-:W-:-:S05]  /*20a0*/  FFMA R25, R26, R154, R25 ;  /* 0x0000009a1a197223 */ /* 0x000fca0000000019 */
[----:B------:R-:W-:-:S05]  /*20b0*/  F2FP.F16.F32.PACK_AB R25, RZ, R25 ;  /* 0x00000019ff19723e */ /* 0x000fca00000000ff */
[----:B------:R2:W-:Y:S01]  /*20c0*/  @P2 STG.E.U16 desc[UR36][R10.64], R25 ;  /* 0x000000190a002986 */ /* 0x0005e2000c101524 */
[----:B------:R-:W-:Y:S05]  /*20d0*/  @!P0 BRA `(.L_x_34) ;  /* 0x0000000000048947 */ /* 0x000fea0003800000 */
[----:B------:R0:W5:Y:S02]  /*20e0*/  LDG.E.LTC128B.U16 R152, desc[UR36][R8.64+0x2] ;  /* 0x0000022408987981 */ /* 0x000164000c1e1520 */
.L_x_34:
[----:B------:R-:W-:Y:S05]  /*20f0*/  BSYNC B1 ;  /* 0x0000000000017941 */ /* 0x000fea0003800000 */
.L_x_33:
[----:B-----5:R-:W-:Y:S01]  /*2100*/  HADD2.F32 R12, -RZ, R152.H0_H0 ;  /* 0x20000098ff0c7230 */ /* 0x020fe20000004100 */
[----:B------:R-:W-:Y:S01]  /*2110*/  ISETP.GT.AND P1, PT, R3, 0x8, PT ;  /* 0x000000080300780c */ /* 0x000fe20003f24270 */
[----:B------:R-:W-:Y:S03]  /*2120*/  BSSY B1, `(.L_x_35) ;  /* 0x0000008000017945 */ /* 0x000fe60003800000 */
[----:B------:R-:W-:Y:S01]  /*2130*/  FMUL R12, R12, R155 ;  /* 0x0000009b0c0c7220 */ /* 0x000fe20000400000 */
[----:B------:R-:W-:-:S03]  /*2140*/  ISETP.GT.AND P2, PT, R0, RZ, P1 ;  /* 0x000000ff0000720c */ /* 0x000fc60000f44270 */
[----:B------:R-:W-:-:S05]  /*2150*/  FFMA R12, R27, R154, R12 ;  /* 0x0000009a1b0c7223 */ /* 0x000fca000000000c */
[----:B------:R-:W-:-:S05]  /*2160*/  F2FP.F16.F32.PACK_AB R12, RZ, R12 ;  /* 0x0000000cff0c723e */ /* 0x000fca00000000ff */
[----:B------:R3:W-:Y:S01]  /*2170*/  @P0 STG.E.U16 desc[UR36][R10.64+0x2], R12 ;  /* 0x0000020c0a000986 */ /* 0x0007e2000c101524 */
[----:B------:R-:W-:Y:S05]  /*2180*/  @!P2 BRA `(.L_x_36) ;  /* 0x000000000004a947 */ /* 0x000fea0003800000 */
[----:B------:R4:W5:Y:S02]  /*2190*/  LDG.E.LTC128B.U16 R152, desc[UR36][R6.64+0x10] ;  /* 0x0000102406987981 */ /* 0x000964000c1e1520 */
.L_x_36:
[----:B------:R-:W-:Y:S05]  /*21a0*/  BSYNC B1 ;  /* 0x0000000000017941 */ /* 0x000fea0003800000 */
.L_x_35:
[----:B---3-5:R-:W-:Y:S01]  /*21b0*/  HADD2.F32 R12, -RZ, R152.H0_H0 ;  /* 0x20000098ff0c7230 */ /* 0x028fe20000004100 */
        /* <DEDUP_REMOVED lines=9> */
.L_x_38:
[----:B------:R-:W-:Y:S05]  /*2250*/  BSYNC B1 ;  /* 0x0000000000017941 */ /* 0x000fea0003800000 */
.L_x_37:
[----:B-----5:R-:W-:Y:S01]  /*2260*/  HADD2.F32 R12, -RZ, R152.H0_H0 ;  /* 0x20000098ff0c7230 */ /* 0x020fe20000004100 */
[----:B------:R-:W-:Y:S01]  /*2270*/  ISETP.GT.AND P1, PT, R0, 0x8, P1 ;  /* 0x000000080000780c */ /* 0x000fe20000f24270 */
[----:B------:R-:W-:Y:S03]  /*2280*/  BSSY B1, `(.L_x_39) ;  /* 0x0000007000017945 */ /* 0x000fe60003800000 */
[----:B------:R-:W-:-:S04]  /*2290*/  FMUL R12, R12, R155 ;  /* 0x0000009b0c0c7220 */ /* 0x000fc80000400000 */
[----:B------:R-:W-:-:S05]  /*22a0*/  FFMA R12, R29, R154, R12 ;  /* 0x0000009a1d0c7223 */ /* 0x000fca000000000c */
[----:B------:R-:W-:-:S05]  /*22b0*/  F2FP.F16.F32.PACK_AB R12, RZ, R12 ;  /* 0x0000000cff0c723e */ /* 0x000fca00000000ff */
[----:B------:R0:W-:Y:S01]  /*22c0*/  @P3 STG.E.U16 desc[UR36][R4.64+0x12], R12 ;  /* 0x0000120c04003986 */ /* 0x0001e2000c101524 */
[----:B------:R-:W-:Y:S05]  /*22d0*/  @!P1 BRA `(.L_x_40) ;  /* 0x0000000000049947 */ /* 0x000fea0003800000 */
[----:B------:R0:W5:Y:S02]  /*22e0*/  LDG.E.LTC128B.U16 R152, desc[UR36][R8.64+0x10] ;  /* 0x0000102408987981 */ /* 0x000164000c1e1520 */
.L_x_40:
[----:B------:R-:W-:Y:S05]  /*22f0*/  BSYNC B1 ;  /* 0x0000000000017941 */ /* 0x000fea0003800000 */
.L_x_39:
[----:B0----5:R-:W-:Y:S01]  /*2300*/  HADD2.F32 R12, -RZ, R152.H0_H0 ;  /* 0x20000098ff0c7230 */ /* 0x021fe20000004100 */
[----:B------:R-:W-:Y:S01]  /*2310*/  ISETP.GT.AND P0, PT, R0, 0x8, P0 ;  /* 0x000000080000780c */ /* 0x000fe20000704270 */
[----:B------:R-:W-:Y:S03]  /*2320*/  BSSY B1, `(.L_x_41) ;  /* 0x0000007000017945 */ /* 0x000fe60003800000 */
[----:B---3--:R-:W-:-:S04]  /*2330*/  FMUL R13, R12, R155 ;  /* 0x0000009b0c0d7220 */ /* 0x008fc80000400000 */
[----:B------:R-:W-:-:S05]  /*2340*/  FFMA R13, R30, R154, R13 ;  /* 0x0000009a1e0d7223 */ /* 0x000fca000000000d */
[----:B------:R-:W-:-:S05]  /*2350*/  F2FP.F16.F32.PACK_AB R13, RZ, R13 ;  /* 0x0000000dff0d723e */ /* 0x000fca00000000ff */
[----:B------:R0:W-:Y:S01]  /*2360*/  @P1 STG.E.U16 desc[UR36][R10.64+0x10], R13 ;  /* 0x0000100d0a001986 */ /* 0x0001e2000c101524 */
[----:B------:R-:W-:Y:S05]  /*2370*/  @!P0 BRA `(.L_x_42) ;  /* 0x0000000000048947 */ /* 0x000fea0003800000 */
[----:B------:R3:W5:Y:S02]  /*2380*/  LDG.E.LTC128B.U16 R152, desc[UR36][R8.64+0x12] ;  /* 0x0000122408987981 */ /* 0x000764000c1e1520 */
.L_x_42:
[----:B------:R-:W-:Y:S05]  /*2390*/  BSYNC B1 ;  /* 0x0000000000017941 */ /* 0x000fea0003800000 */
.L_x_41:
        /* <DEDUP_REMOVED lines=10> */
.L_x_44:
[----:B------:R-:W-:Y:S05]  /*2440*/  BSYNC B1 ;  /* 0x0000000000017941 */ /* 0x000fea0003800000 */
.L_x_43:
[----:B0----5:R-:W-:Y:S01]  /*2450*/  HADD2.F32 R12, -RZ, R152.H0_H0 ;  /* 0x20000098ff0c7230 */ /* 0x021fe20000004100 */
        /* <DEDUP_REMOVED lines=9> */
.L_x_46:
[----:B------:R-:W-:Y:S05]  /*24f0*/  BSYNC B1 ;  /* 0x0000000000017941 */ /* 0x000fea0003800000 */
.L_x_45:
        /* <DEDUP_REMOVED lines=9> */
.L_x_48:
[----:B------:R-:W-:Y:S05]  /*2590*/  BSYNC B1 ;  /* 0x0000000000017941 */ /* 0x000fea0003800000 */
.L_x_47:
[----:B0----5:R-:W-:Y:S01]  /*25a0*/  HADD2.F32 R12, -RZ, R152.H0_H0 ;  /* 0x20000098ff0c7230 */ /* 0x021fe20000004100 */
        /* <DEDUP_REMOVED lines=8> */
.L_x_50:
[----:B------:R-:W-:Y:S05]  /*2630*/  BSYNC B1 ;  /* 0x0000000000017941 */ /* 0x000fea0003800000 */
.L_x_49:
        /* <DEDUP_REMOVED lines=10> */
.L_x_52:
[----:B------:R-:W-:Y:S05]  /*26e0*/  BSYNC B1 ;  /* 0x0000000000017941 */ /* 0x000fea0003800000 */
.L_x_51:
        /* <DEDUP_REMOVED lines=10> */
.L_x_54:
[----:B------:R-:W-:Y:S05]  /*2790*/  BSYNC B1 ;  /* 0x0000000000017941 */ /* 0x000fea0003800000 */
.L_x_53:
        /* <DEDUP_REMOVED lines=9> */
.L_x_56:
[----:B------:R-:W-:Y:S05]  /*2830*/  BSYNC B1 ;  /* 0x0000000000017941 */ /* 0x000fea0003800000 */
.L_x_55:
        /* <DEDUP_REMOVED lines=9> */
.L_x_58:
[----:B------:R-:W-:Y:S05]  /*28d0*/  BSYNC B1 ;  /* 0x0000000000017941 */ /* 0x000fea0003800000 */
.L_x_57:
        /* <DEDUP_REMOVED lines=10> */
.L_x_60:
[----:B------:R-:W-:Y:S05]  /*2980*/  BSYNC B1 ;  /* 0x0000000000017941 */ /* 0x000fea0003800000 */
.L_x_59:
        /* <DEDUP_REMOVED lines=10> */
.L_x_62:
[----:B------:R-:W-:Y:S05]  /*2a30*/  BSYNC B1 ;  /* 0x0000000000017941 */ /* 0x000fea0003800000 */
.L_x_61:
        /* <DEDUP_REMOVED lines=9> */
.L_x_64:
[----:B------:R-:W-:Y:S05]  /*2ad0*/  BSYNC B1 ;  /* 0x0000000000017941 */ /* 0x000fea0003800000 */
.L_x_63:
        /* <DEDUP_REMOVED lines=9> */
.L_x_66:
[----:B------:R-:W-:Y:S05]  /*2b70*/  BSYNC B1 ;  /* 0x0000000000017941 */ /* 0x000fea0003800000 */
.L_x_65:
        /* <DEDUP_REMOVED lines=10> */
.L_x_68:
[----:B------:R-:W-:Y:S05]  /*2c20*/  BSYNC B1 ;  /* 0x0000000000017941 */ /* 0x000fea0003800000 */
.L_x_67:
        /* <DEDUP_REMOVED lines=10> */
.L_x_70:
[----:B------:R-:W-:Y:S05]  /*2cd0*/  BSYNC B1 ;  /* 0x0000000000017941 */ /* 0x000fea0003800000 */
.L_x_69:
        /* <DEDUP_REMOVED lines=9> */
.L_x_72:
[----:B------:R-:W-:Y:S05]  /*2d70*/  BSYNC B1 ;  /* 0x0000000000017941 */ /* 0x000fea0003800000 */
.L_x_71:
        /* <DEDUP_REMOVED lines=9> */
.L_x_74:
[----:B------:R-:W-:Y:S05]  /*2e10*/  BSYNC B1 ;  /* 0x0000000000017941 */ /* 0x000fea0003800000 */
.L_x_73:
        /* <DEDUP_REMOVED lines=10> */
.L_x_76:
[----:B------:R-:W-:Y:S05]  /*2ec0*/  BSYNC B1 ;  /* 0x0000000000017941 */ /* 0x000fea0003800000 */
.L_x_75:
        /* <DEDUP_REMOVED lines=10> */
.L_x_78:
[----:B------:R-:W-:Y:S05]  /*2f70*/  BSYNC B1 ;  /* 0x0000000000017941 */ /* 0x000fea0003800000 */
.L_x_77:
        /* <DEDUP_REMOVED lines=9> */
.L_x_80:
[----:B------:R-:W-:Y:S05]  /*3010*/  BSYNC B1 ;  /* 0x0000000000017941 */ /* 0x000fea0003800000 */
.L_x_79:
        /* <DEDUP_REMOVED lines=9> */
.L_x_82:
[----:B------:R-:W-:Y:S05]  /*30b0*/  BSYNC B1 ;  /* 0x0000000000017941 */ /* 0x000fea0003800000 */
.L_x_81:
        /* <DEDUP_REMOVED lines=10> */
.L_x_84:
[----:B------:R-:W-:Y:S05]  /*3160*/  BSYNC B1 ;  /* 0x0000000000017941 */ /* 0x000fea0003800000 */
.L_x_83:
        /* <DEDUP_REMOVED lines=10> */
.L_x_86:
[----:B------:R-:W-:Y:S05]  /*3210*/  BSYNC B1 ;  /* 0x0000000000017941 */ /* 0x000fea0003800000 */
.L_x_85:
        /* <DEDUP_REMOVED lines=9> */
.L_x_88:
[----:B------:R-:W-:Y:S05]  /*32b0*/  BSYNC B1 ;  /* 0x0000000000017941 */ /* 0x000fea0003800000 */
.L_x_87:
        /* <DEDUP_REMOVED lines=9> */
.L_x_90:
[----:B------:R-:W-:Y:S05]  /*3350*/  BSYNC B1 ;  /* 0x0000000000017941 */ /* 0x000fea0003800000 */
.L_x_89:
        /* <DEDUP_REMOVED lines=10> */
.L_x_92:
[----:B------:R-:W-:Y:S05]  /*3400*/  BSYNC B1 ;  /* 0x0000000000017941 */ /* 0x000fea0003800000 */
.L_x_91:
        /* <DEDUP_REMOVED lines=10> */
.L_x_94:
[----:B------:R-:W-:Y:S05]  /*34b0*/  BSYNC B1 ;  /* 0x0000000000017941 */ /* 0x000fea0003800000 */
.L_x_93:
        /* <DEDUP_REMOVED lines=9> */
.L_x_96:
[----:B------:R-:W-:Y:S05]  /*3550*/  BSYNC B1 ;  /* 0x0000000000017941 */ /* 0x000fea0003800000 */
.L_x_95:
        /* <DEDUP_REMOVED lines=9> */
.L_x_98:
[----:B------:R-:W-:Y:S05]  /*35f0*/  BSYNC B1 ;  /* 0x0000000000017941 */ /* 0x000fea0003800000 */
.L_x_97:
        /* <DEDUP_REMOVED lines=10> */
.L_x_100:
[----:B------:R-:W-:Y:S05]  /*36a0*/  BSYNC B1 ;  /* 0x0000000000017941 */ /* 0x000fea0003800000 */
.L_x_99:
        /* <DEDUP_REMOVED lines=10> */
.L_x_102:
[----:B------:R-:W-:Y:S05]  /*3750*/  BSYNC B1 ;  /* 0x0000000000017941 */ /* 0x000fea0003800000 */
.L_x_101:
        /* <DEDUP_REMOVED lines=9> */
.L_x_104:
[----:B------:R-:W-:Y:S05]  /*37f0*/  BSYNC B1 ;  /* 0x0000000000017941 */ /* 0x000fea0003800000 */
.L_x_103:
        /* <DEDUP_REMOVED lines=9> */
.L_x_106:
[----:B------:R-:W-:Y:S05]  /*3890*/  BSYNC B1 ;  /* 0x0000000000017941 */ /* 0x000fea0003800000 */
.L_x_105:
        /* <DEDUP_REMOVED lines=10> */
.L_x_108:
[----:B------:R-:W-:Y:S05]  /*3940*/  BSYNC B1 ;  /* 0x0000000000017941 */ /* 0x000fea0003800000 */
.L_x_107:
        /* <DEDUP_REMOVED lines=10> */
.L_x_110:
[----:B------:R-:W-:Y:S05]  /*39f0*/  BSYNC B1 ;  /* 0x0000000000017941 */ /* 0x000fea0003800000 */
.L_x_109:
        /* <DEDUP_REMOVED lines=9> */
.L_x_112:
[----:B------:R-:W-:Y:S05]  /*3a90*/  BSYNC B1 ;  /* 0x0000000000017941 */ /* 0x000fea0003800000 */
.L_x_111:
        /* <DEDUP_REMOVED lines=9> */
.L_x_114:
[----:B------:R-:W-:Y:S05]  /*3b30*/  BSYNC B1 ;  /* 0x0000000000017941 */ /* 0x000fea0003800000 */
.L_x_113:
        /* <DEDUP_REMOVED lines=10> */
.L_x_116:
[----:B------:R-:W-:Y:S05]  /*3be0*/  BSYNC B1 ;  /* 0x0000000000017941 */ /* 0x000fea0003800000 */
.L_x_115:
        /* <DEDUP_REMOVED lines=10> */
.L_x_118:
[----:B------:R-:W-:Y:S05]  /*3c90*/  BSYNC B1 ;  /* 0x0000000000017941 */ /* 0x000fea0003800000 */
.L_x_117:
        /* <DEDUP_REMOVED lines=9> */
.L_x_120:
[----:B------:R-:W-:Y:S05]  /*3d30*/  BSYNC B1 ;  /* 0x0000000000017941 */ /* 0x000fea0003800000 */
.L_x_119:
        /* <DEDUP_REMOVED lines=9> */
.L_x_122:
[----:B------:R-:W-:Y:S05]  /*3dd0*/  BSYNC B1 ;  /* 0x0000000000017941 */ /* 0x000fea0003800000 */
.L_x_121:
        /* <DEDUP_REMOVED lines=10> */
.L_x_124:
[----:B------:R-:W-:Y:S05]  /*3e80*/  BSYNC B1 ;  /* 0x0000000000017941 */ /* 0x000fea0003800000 */
.L_x_123:
        /* <DEDUP_REMOVED lines=10> */
.L_x_126:
[----:B------:R-:W-:Y:S05]  /*3f30*/  BSYNC B1 ;  /* 0x0000000000017941 */ /* 0x000fea0003800000 */
.L_x_125:
        /* <DEDUP_REMOVED lines=9> */
.L_x_128:
[----:B------:R-:W-:Y:S05]  /*3fd0*/  BSYNC B1 ;  /* 0x0000000000017941 */ /* 0x000fea0003800000 */
.L_x_127:
        /* <DEDUP_REMOVED lines=9> */
.L_x_130:
[----:B------:R-:W-:Y:S05]  /*4070*/  BSYNC B1 ;  /* 0x0000000000017941 */ /* 0x000fea0003800000 */
.L_x_129:
        /* <DEDUP_REMOVED lines=10> */
.L_x_132:
[----:B------:R-:W-:Y:S05]  /*4120*/  BSYNC B1 ;  /* 0x0000000000017941 */ /* 0x000fea0003800000 */
.L_x_131:
        /* <DEDUP_REMOVED lines=10> */
.L_x_134:
[----:B------:R-:W-:Y:S05]  /*41d0*/  BSYNC B1 ;  /* 0x0000000000017941 */ /* 0x000fea0003800000 */
.L_x_133:
        /* <DEDUP_REMOVED lines=9> */
.L_x_136:
[----:B------:R-:W-:Y:S05]  /*4270*/  BSYNC B1 ;  /* 0x0000000000017941 */ /* 0x000fea0003800000 */
.L_x_135:
        /* <DEDUP_REMOVED lines=9> */
.L_x_138:
[----:B------:R-:W-:Y:S05]  /*4310*/  BSYNC B1 ;  /* 0x0000000000017941 */ /* 0x000fea0003800000 */
.L_x_137:
        /* <DEDUP_REMOVED lines=10> */
.L_x_140:
[----:B------:R-:W-:Y:S05]  /*43c0*/  BSYNC B1 ;  /* 0x0000000000017941 */ /* 0x000fea0003800000 */
.L_x_139:
        /* <DEDUP_REMOVED lines=10> */
.L_x_142:
[----:B------:R-:W-:Y:S05]  /*4470*/  BSYNC B1 ;  /* 0x0000000000017941 */ /* 0x000fea0003800000 */
.L_x_141:
        /* <DEDUP_REMOVED lines=9> */
.L_x_144:
[----:B------:R-:W-:Y:S05]  /*4510*/  BSYNC B1 ;  /* 0x0000000000017941 */ /* 0x000fea0003800000 */
.L_x_143:
        /* <DEDUP_REMOVED lines=9> */
.L_x_146:
[----:B------:R-:W-:Y:S05]  /*45b0*/  BSYNC B1 ;  /* 0x0000000000017941 */ /* 0x000fea0003800000 */
.L_x_145:
        /* <DEDUP_REMOVED lines=10> */
.L_x_148:
[----:B------:R-:W-:Y:S05]  /*4660*/  BSYNC B1 ;  /* 0x0000000000017941 */ /* 0x000fea0003800000 */
.L_x_147:
        /* <DEDUP_REMOVED lines=10> */
.L_x_150:
[----:B------:R-:W-:Y:S05]  /*4710*/  BSYNC B1 ;  /* 0x0000000000017941 */ /* 0x000fea0003800000 */
.L_x_149:
        /* <DEDUP_REMOVED lines=9> */
.L_x_152:
[----:B------:R-:W-:Y:S05]  /*47b0*/  BSYNC B1 ;  /* 0x0000000000017941 */ /* 0x000fea0003800000 */
.L_x_151:
        /* <DEDUP_REMOVED lines=9> */
.L_x_154:
[----:B------:R-:W-:Y:S05]  /*4850*/  BSYNC B1 ;  /* 0x0000000000017941 */ /* 0x000fea0003800000 */
.L_x_153:
        /* <DEDUP_REMOVED lines=10> */
.L_x_156:
[----:B------:R-:W-:Y:S05]  /*4900*/  BSYNC B1 ;  /* 0x0000000000017941 */ /* 0x000fea0003800000 */
.L_x_155:
        /* <DEDUP_REMOVED lines=10> */
.L_x_158:
[----:B------:R-:W-:Y:S05]  /*49b0*/  BSYNC B1 ;  /* 0x0000000000017941 */ /* 0x000fea0003800000 */
.L_x_157:
        /* <DEDUP_REMOVED lines=9> */
.L_x_160:
[----:B------:R-:W-:Y:S05]  /*4a50*/  BSYNC B1 ;  /* 0x0000000000017941 */ /* 0x000fea0003800000 */
.L_x_159:
        /* <DEDUP_REMOVED lines=9> */
.L_x_162:
[----:B------:R-:W-:Y:S05]  /*4af0*/  BSYNC B1 ;  /* 0x0000000000017941 */ /* 0x000fea0003800000 */
.L_x_161:
        /* <DEDUP_REMOVED lines=10> */
.L_x_164:
[----:B------:R-:W-:Y:S05]  /*4ba0*/  BSYNC B1 ;  /* 0x0000000000017941 */ /* 0x000fea0003800000 */
.L_x_163:
        /* <DEDUP_REMOVED lines=10> */
.L_x_166:
[----:B------:R-:W-:Y:S05]  /*4c50*/  BSYNC B1 ;  /* 0x0000000000017941 */ /* 0x000fea0003800000 */
.L_x_165:
        /* <DEDUP_REMOVED lines=9> */
.L_x_168:
[----:B------:R-:W-:Y:S05]  /*4cf0*/  BSYNC B1 ;  /* 0x0000000000017941 */ /* 0x000fea0003800000 */
.L_x_167:
        /* <DEDUP_REMOVED lines=9> */
.L_x_170:
[----:B------:R-:W-:Y:S05]  /*4d90*/  BSYNC B1 ;  /* 0x0000000000017941 */ /* 0x000fea0003800000 */
.L_x_169:
        /* <DEDUP_REMOVED lines=10> */
.L_x_172:
[----:B------:R-:W-:Y:S05]  /*4e40*/  BSYNC B1 ;  /* 0x0000000000017941 */ /* 0x000fea0003800000 */
.L_x_171:
        /* <DEDUP_REMOVED lines=10> */
.L_x_174:
[----:B------:R-:W-:Y:S05]  /*4ef0*/  BSYNC B1 ;  /* 0x0000000000017941 */ /* 0x000fea0003800000 */
.L_x_173:
        /* <DEDUP_REMOVED lines=9> */
.L_x_176:
[----:B------:R-:W-:Y:S05]  /*4f90*/  BSYNC B1 ;  /* 0x0000000000017941 */ /* 0x000fea0003800000 */
.L_x_175:
        /* <DEDUP_REMOVED lines=9> */
.L_x_178:
[----:B------:R-:W-:Y:S05]  /*5030*/  BSYNC B1 ;  /* 0x0000000000017941 */ /* 0x000fea0003800000 */
.L_x_177:
        /* <DEDUP_REMOVED lines=10> */
.L_x_180:
[----:B------:R-:W-:Y:S05]  /*50e0*/  BSYNC B1 ;  /* 0x0000000000017941 */ /* 0x000fea0003800000 */
.L_x_179:
        /* <DEDUP_REMOVED lines=10> */
.L_x_182:
[----:B------:R-:W-:Y:S05]  /*5190*/  BSYNC B1 ;  /* 0x0000000000017941 */ /* 0x000fea0003800000 */
.L_x_181:
        /* <DEDUP_REMOVED lines=9> */
.L_x_184:
[----:B------:R-:W-:Y:S05]  /*5230*/  BSYNC B1 ;  /* 0x0000000000017941 */ /* 0x000fea0003800000 */
.L_x_183:
        /* <DEDUP_REMOVED lines=9> */
.L_x_186:
[----:B------:R-:W-:Y:S05]  /*52d0*/  BSYNC B1 ;  /* 0x0000000000017941 */ /* 0x000fea0003800000 */
.L_x_185:
        /* <DEDUP_REMOVED lines=10> */
.L_x_188:
[----:B------:R-:W-:Y:S05]  /*5380*/  BSYNC B1 ;  /* 0x0000000000017941 */ /* 0x000fea0003800000 */
.L_x_187:
        /* <DEDUP_REMOVED lines=10> */
.L_x_190:
[----:B------:R-:W-:Y:S05]  /*5430*/  BSYNC B1 ;  /* 0x0000000000017941 */ /* 0x000fea0003800000 */
.L_x_189:
        /* <DEDUP_REMOVED lines=9> */
.L_x_192:
[----:B------:R-:W-:Y:S05]  /*54d0*/  BSYNC B1 ;  /* 0x0000000000017941 */ /* 0x000fea0003800000 */
.L_x_191:
        /* <DEDUP_REMOVED lines=9> */
.L_x_194:
[----:B------:R-:W-:Y:S05]  /*5570*/  BSYNC B1 ;  /* 0x0000000000017941 */ /* 0x000fea0003800000 */
.L_x_193:
        /* <DEDUP_REMOVED lines=10> */
.L_x_196:
[----:B------:R-:W-:Y:S05]  /*5620*/  BSYNC B1 ;  /* 0x0000000000017941 */ /* 0x000fea0003800000 */
.L_x_195:
        /* <DEDUP_REMOVED lines=10> */
.L_x_198:
[----:B------:R-:W-:Y:S05]  /*56d0*/  BSYNC B1 ;  /* 0x0000000000017941 */ /* 0x000fea0003800000 */
.L_x_197:
        /* <DEDUP_REMOVED lines=9> */
.L_x_200:
[----:B------:R-:W-:Y:S05]  /*5770*/  BSYNC B1 ;  /* 0x0000000000017941 */ /* 0x000fea0003800000 */
.L_x_199:
        /* <DEDUP_REMOVED lines=9> */
.L_x_202:
[----:B------:R-:W-:Y:S05]  /*5810*/  BSYNC B1 ;  /* 0x0000000000017941 */ /* 0x000fea0003800000 */
.L_x_201:
        /* <DEDUP_REMOVED lines=10> */
.L_x_204:
[----:B------:R-:W-:Y:S05]  /*58c0*/  BSYNC B1 ;  /* 0x0000000000017941 */ /* 0x000fea0003800000 */
.L_x_203:
        /* <DEDUP_REMOVED lines=10> */
.L_x_206:
[----:B------:R-:W-:Y:S05]  /*5970*/  BSYNC B1 ;  /* 0x0000000000017941 */ /* 0x000fea0003800000 */
.L_x_205:
        /* <DEDUP_REMOVED lines=9> */
.L_x_208:
[----:B------:R-:W-:Y:S05]  /*5a10*/  BSYNC B1 ;  /* 0x0000000000017941 */ /* 0x000fea0003800000 */
.L_x_207:
        /* <DEDUP_REMOVED lines=9> */
.L_x_210:
[----:B------:R-:W-:Y:S05]  /*5ab0*/  BSYNC B1 ;  /* 0x0000000000017941 */ /* 0x000fea0003800000 */
.L_x_209:
        /* <DEDUP_REMOVED lines=10> */
.L_x_212:
[----:B------:R-:W-:Y:S05]  /*5b60*/  BSYNC B1 ;  /* 0x0000000000017941 */ /* 0x000fea0003800000 */
.L_x_211:
        /* <DEDUP_REMOVED lines=10> */
.L_x_214:
[----:B------:R-:W-:Y:S05]  /*5c10*/  BSYNC B1 ;  /* 0x0000000000017941 */ /* 0x000fea0003800000 */
.L_x_213:
        /* <DEDUP_REMOVED lines=9> */
.L_x_216:
[----:B------:R-:W-:Y:S05]  /*5cb0*/  BSYNC B1 ;  /* 0x0000000000017941 */ /* 0x000fea0003800000 */
.L_x_215:
        /* <DEDUP_REMOVED lines=9> */
.L_x_218:
[----:B------:R-:W-:Y:S05]  /*5d50*/  BSYNC B1 ;  /* 0x0000000000017941 */ /* 0x000fea0003800000 */
.L_x_217:
        /* <DEDUP_REMOVED lines=10> */
.L_x_220:
[----:B------:R-:W-:Y:S05]  /*5e00*/  BSYNC B1 ;  /* 0x0000000000017941 */ /* 0x000fea0003800000 */
.L_x_219:
        /* <DEDUP_REMOVED lines=10> */
.L_x_222:
[----:B------:R-:W-:Y:S05]  /*5eb0*/  BSYNC B1 ;  /* 0x0000000000017941 */ /* 0x000fea0003800000 */
.L_x_221:
        /* <DEDUP_REMOVED lines=9> */
.L_x_224:
[----:B------:R-:W-:Y:S05]  /*5f50*/  BSYNC B1 ;  /* 0x0000000000017941 */ /* 0x000fea0003800000 */
.L_x_223:
        /* <DEDUP_REMOVED lines=9> */
.L_x_226:
[----:B------:R-:W-:Y:S05]  /*5ff0*/  BSYNC B1 ;  /* 0x0000000000017941 */ /* 0x000fea0003800000 */
.L_x_225:
        /* <DEDUP_REMOVED lines=10> */
.L_x_228:
[----:B------:R-:W-:Y:S05]  /*60a0*/  BSYNC B1 ;  /* 0x0000000000017941 */ /* 0x000fea0003800000 */
.L_x_227:
        /* <DEDUP_REMOVED lines=10> */
.L_x_230:
[----:B------:R-:W-:Y:S05]  /*6150*/  BSYNC B1 ;  /* 0x0000000000017941 */ /* 0x000fea0003800000 */
.L_x_229:
        /* <DEDUP_REMOVED lines=9> */
.L_x_232:
[----:B------:R-:W-:Y:S05]  /*61f0*/  BSYNC B1 ;  /* 0x0000000000017941 */ /* 0x000fea0003800000 */
.L_x_231:
        /* <DEDUP_REMOVED lines=9> */
.L_x_234:
[----:B------:R-:W-:Y:S05]  /*6290*/  BSYNC B1 ;  /* 0x0000000000017941 */ /* 0x000fea0003800000 */
.L_x_233:
        /* <DEDUP_REMOVED lines=10> */
.L_x_236:
[----:B------:R-:W-:Y:S05]  /*6340*/  BSYNC B1 ;  /* 0x0000000000017941 */ /* 0x000fea0003800000 */
.L_x_235:
        /* <DEDUP_REMOVED lines=10> */
.L_x_238:
[----:B------:R-:W-:Y:S05]  /*63f0*/  BSYNC B1 ;  /* 0x0000000000017941 */ /* 0x000fea0003800000 */
.L_x_237:
        /* <DEDUP_REMOVED lines=9> */
.L_x_240:
[----:B------:R-:W-:Y:S05]  /*6490*/  BSYNC B1 ;  /* 0x0000000000017941 */ /* 0x000fea0003800000 */
.L_x_239:
        /* <DEDUP_REMOVED lines=9> */
.L_x_242:
[----:B------:R-:W-:Y:S05]  /*6530*/  BSYNC B1 ;  /* 0x0000000000017941 */ /* 0x000fea0003800000 */
.L_x_241:
        /* <DEDUP_REMOVED lines=10> */
.L_x_244:
[----:B------:R-:W-:Y:S05]  /*65e0*/  BSYNC B1 ;  /* 0x0000000000017941 */ /* 0x000fea0003800000 */
.L_x_243:
        /* <DEDUP_REMOVED lines=10> */
.L_x_246:
[----:B------:R-:W-:Y:S05]  /*6690*/  BSYNC B1 ;  /* 0x0000000000017941 */ /* 0x000fea0003800000 */
.L_x_245:
        /* <DEDUP_REMOVED lines=9> */
.L_x_248:
[----:B------:R-:W-:Y:S05]  /*6730*/  BSYNC B1 ;  /* 0x0000000000017941 */ /* 0x000fea0003800000 */
.L_x_247:
        /* <DEDUP_REMOVED lines=9> */
.L_x_250:
[----:B------:R-:W-:Y:S05]  /*67d0*/  BSYNC B1 ;  /* 0x0000000000017941 */ /* 0x000fea0003800000 */
.L_x_249:
        /* <DEDUP_REMOVED lines=10> */
.L_x_252:
[----:B------:R-:W-:Y:S05]  /*6880*/  BSYNC B1 ;  /* 0x0000000000017941 */ /* 0x000fea0003800000 */
.L_x_251:
        /* <DEDUP_REMOVED lines=10> */
.L_x_254:
[----:B------:R-:W-:Y:S05]  /*6930*/  BSYNC B1 ;  /* 0x0000000000017941 */ /* 0x000fea0003800000 */
.L_x_253:
        /* <DEDUP_REMOVED lines=9> */
.L_x_256:
[----:B------:R-:W-:Y:S05]  /*69d0*/  BSYNC B1 ;  /* 0x0000000000017941 */ /* 0x000fea0003800000 */
.L_x_255:
        /* <DEDUP_REMOVED lines=9> */
.L_x_258:
[----:B------:R-:W-:Y:S05]  /*6a70*/  BSYNC B1 ;  /* 0x0000000000017941 */ /* 0x000fea0003800000 */
.L_x_257:
        /* <DEDUP_REMOVED lines=10> */
.L_x_260:
[----:B------:R-:W-:Y:S05]  /*6b20*/  BSYNC B1 ;  /* 0x0000000000017941 */ /* 0x000fea0003800000 */
.L_x_259:
        /* <DEDUP_REMOVED lines=10> */
.L_x_262:
[----:B------:R-:W-:Y:S05]  /*6bd0*/  BSYNC B1 ;  /* 0x0000000000017941 */ /* 0x000fea0003800000 */
.L_x_261:
        /* <DEDUP_REMOVED lines=9> */
.L_x_264:
[----:B------:R-:W-:Y:S05]  /*6c70*/  BSYNC B1 ;  /* 0x0000000000017941 */ /* 0x000fea0003800000 */
.L_x_263:
        /* <DEDUP_REMOVED lines=9> */
.L_x_266:
[----:B------:R-:W-:Y:S05]  /*6d10*/  BSYNC B1 ;  /* 0x0000000000017941 */ /* 0x000fea0003800000 */
.L_x_265:
        /* <DEDUP_REMOVED lines=10> */
.L_x_268:
[----:B------:R-:W-:Y:S05]  /*6dc0*/  BSYNC B1 ;  /* 0x0000000000017941 */ /* 0x000fea0003800000 */
.L_x_267:
        /* <DEDUP_REMOVED lines=10> */
.L_x_270:
[----:B------:R-:W-:Y:S05]  /*6e70*/  BSYNC B1 ;  /* 0x0000000000017941 */ /* 0x000fea0003800000 */
.L_x_269:
        /* <DEDUP_REMOVED lines=9> */
.L_x_272:
[----:B------:R-:W-:Y:S05]  /*6f10*/  BSYNC B1 ;  /* 0x0000000000017941 */ /* 0x000fea0003800000 */
.L_x_271:
        /* <DEDUP_REMOVED lines=9> */
.L_x_274:
[----:B------:R-:W-:Y:S05]  /*6fb0*/  BSYNC B1 ;  /* 0x0000000000017941 */ /* 0x000fea0003800000 */
.L_x_273:
        /* <DEDUP_REMOVED lines=10> */
.L_x_276:
[----:B------:R-:W-:Y:S05]  /*7060*/  BSYNC B1 ;  /* 0x0000000000017941 */ /* 0x000fea0003800000 */
.L_x_275:
        /* <DEDUP_REMOVED lines=10> */
.L_x_278:
[----:B------:R-:W-:Y:S05]  /*7110*/  BSYNC B1 ;  /* 0x0000000000017941 */ /* 0x000fea0003800000 */
.L_x_277:
[----:B01--45:R-:W-:Y:S01]  /*7120*/  HADD2.F32 R6, -RZ, R152.H0_H0 ;  /* 0x20000098ff067230 */ /* 0x033fe20000004100 */
        /* <DEDUP_REMOVED lines=8> */
.L_x_280:
[----:B------:R-:W-:Y:S05]  /*71b0*/  BSYNC B1 ;  /* 0x0000000000017941 */ /* 0x000fea0003800000 */
.L_x_279:
[----:B0-2--5:R-:W-:Y:S01]  /*71c0*/  HADD2.F32 R4, -RZ, R152.H0_H0 ;  /* 0x20000098ff047230 */ /* 0x025fe20000004100 */
[----:B------:R-:W-:Y:S01]  /*71d0*/  ISETP.GT.AND P0, PT, R0, 0x8, P0 ;  /* 0x000000080000780c */ /* 0x000fe20000704270 */
[----:B------:R-:W-:Y:S01]  /*71e0*/  @P1 IMAD.MOV.U32 R5, RZ, RZ, R11 ;  /* 0x000000ffff051224 */ /* 0x000fe200078e000b */
[----:B------:R-:W-:Y:S02]  /*71f0*/  BSSY B1, `(.L_x_281) ;  /* 0x0000008000017945 */ /* 0x000fe40003800000 */
[----:B------:R-:W-:Y:S01]  /*7200*/  FMUL R3, R4, R155 ;  /* 0x0000009b04037220 */ /* 0x000fe20000400000 */
[----:B------:R-:W-:-:S03]  /*7210*/  @P1 IMAD.MOV.U32 R4, RZ, RZ, R10 ;  /* 0x000000ffff041224 */ /* 0x000fc600078e000a */
[----:B------:R-:W-:-:S05]  /*7220*/  FFMA R3, R150, R154, R3 ;  /* 0x0000009a96037223 */ /* 0x000fca0000000003 */
[----:B------:R-:W-:-:S05]  /*7230*/  F2FP.F16.F32.PACK_AB R3, RZ, R3 ;  /* 0x00000003ff03723e */ /* 0x000fca00000000ff */
[----:B------:R0:W-:Y:S01]  /*7240*/  @P1 STG.E.U16 desc[UR36][R4.64+0x1f0], R3 ;  /* 0x0001f00304001986 */ /* 0x0001e2000c101524 */
[----:B------:R-:W-:Y:S05]  /*7250*/  @!P0 BRA `(.L_x_282) ;  /* 0x0000000000048947 */ /* 0x000fea0003800000 */
[----:B------:R2:W5:Y:S02]  /*7260*/  LDG.E.LTC128B.U16 R152, desc[UR36][R8.64+0x1f2] ;  /* 0x0001f22408987981 */ /* 0x000564000c1e1520 */
.L_x_282:
[----:B------:R-:W-:Y:S05]  /*7270*/  BSYNC B1 ;  /* 0x0000000000017941 */ /* 0x000fea0003800000 */
.L_x_281:
[----:B------:R-:W-:Y:S05]  /*7280*/  @!P0 BRA `(.L_x_283) ;  /* 0x0000002400308947 */ /* 0x000fea0003800000 */
[----:B-----5:R-:W-:-:S05]  /*7290*/  HADD2.F32 R152, -RZ, R152.H0_H0 ;  /* 0x20000098ff987230 */ /* 0x020fca0000004100 */
[----:B------:R-:W-:-:S04]  /*72a0*/  FMUL R152, R152, R155 ;  /* 0x0000009b98987220 */ /* 0x000fc80000400000 */
[----:B------:R-:W-:-:S05]  /*72b0*/  FFMA R152, R151, R154, R152 ;  /* 0x0000009a97987223 */ /* 0x000fca0000000098 */
[----:B------:R-:W-:-:S05]  /*72c0*/  F2FP.F16.F32.PACK_AB R152, RZ, R152 ;  /* 0x00000098ff98723e */ /* 0x000fca00000000ff */
[----:B------:R4:W-:Y:S01]  /*72d0*/  STG.E.U16 desc[UR36][R10.64+0x1f2], R152 ;  /* 0x0001f2980a007986 */ /* 0x0009e2000c101524 */
[----:B------:R-:W-:Y:S05]  /*72e0*/  BRA `(.L_x_283) ;  /* 0x0000002400187947 */ /* 0x000fea0003800000 */
.L_x_30:
[----:B------:R-:W-:Y:S01]  /*72f0*/  ISETP.GT.AND P0, PT, R3, 0x1, PT ;  /* 0x000000010300780c */ /* 0x000fe20003f04270 */
[----:B------:R-:W-:Y:S01]  /*7300*/  ULDC.64 UR4, c[0x0][0x5c0] ;  /* 0x0001700000047ab9 */ /* 0x000fe20000000a00 */
[-C--:B------:R-:W-:Y:S01]  /*7310*/  FMUL R24, R24, R154.reuse ;  /* 0x0000009a18187220 */ /* 0x080fe20000400000 */
[-C--:B------:R-:W-:Y:S01]  /*7320*/  FMUL R25, R25, R154.reuse ;  /* 0x0000009a19197220 */ /* 0x080fe20000400000 */
[----:B------:R-:W-:Y:S01]  /*7330*/  ISETP.GT.AND P3, PT, R0, RZ, P0 ;  /* 0x000000ff0000720c */ /* 0x000fe20000764270 */
[-C--:B------:R-:W-:Y:S01]  /*7340*/  FMUL R26, R26, R154.reuse ;  /* 0x0000009a1a1a7220 */ /* 0x080fe20000400000 */
[----:B------:R-:W-:Y:S01]  /*7350*/  LEA R4, P4, R160, UR4, 0x1 ;  /* 0x00000004a0047c11 */ /* 0x000fe2000f8808ff */
[----:B------:R-:W-:Y:S01]  /*7360*/  FMUL R27, R27, R154 ;  /* 0x0000009a1b1b7220 */ /* 0x000fe20000400000 */
[----:B------:R-:W-:Y:S01]  /*7370*/  F2FP.F16.F32.PACK_AB R24, RZ, R24 ;  /* 0x00000018ff18723e */ /* 0x000fe200000000ff */
[-C--:B------:R-:W-:Y:S01]  /*7380*/  FMUL R28, R28, R154.reuse ;  /* 0x0000009a1c1c7220 */ /* 0x080fe20000400000 */
[----:B------:R-:W-:Y:S01]  /*7390*/  LEA.HI.X R5, R160, UR5, R169, 0x1, P4 ;  /* 0x00000005a0057c11 */ /* 0x000fe2000a0f0ca9 */
[-C--:B------:R-:W-:Y:S01]  /*73a0*/  FMUL R29, R29, R154.reuse ;  /* 0x0000009a1d1d7220 */ /* 0x080fe20000400000 */
[----:B------:R-:W-:Y:S01]  /*73b0*/  F2FP.F16.F32.PACK_AB R25, RZ, R25 ;  /* 0x00000019ff19723e */ /* 0x000fe200000000ff */
[-C--:B------:R-:W-:Y:S01]  /*73c0*/  FMUL R30, R30, R154.reuse ;  /* 0x0000009a1e1e7220 */ /* 0x080fe20000400000 */
[----:B------:R-:W-:Y:S01]  /*73d0*/  SHF.L.U64.HI R11, R10, 0x4, R11 ;  /* 0x000000040a0b7819 */ /* 0x000fe2000001020b */
[----:B------:R-:W-:Y:S01]  /*73e0*/  @P1 STG.E.U16 desc[UR36][R4.64], R24 ;  /* 0x0000001804001986 */ /* 0x000fe2000c101524 */
[----:B------:R-:W-:Y:S01]  /*73f0*/  ISETP.GT.AND P1, PT, R3, 0x8, PT ;  /* 0x000000080300780c */ /* 0x000fe20003f24270 */
[----:B------:R-:W-:Y:S01]  /*7400*/  FMUL R31, R31, R154 ;  /* 0x0000009a1f1f7220 */ /* 0x000fe20000400000 */
[----:B------:R-:W-:Y:S01]  /*7410*/  ISETP.GT.AND P4, PT, R0, 0x8, P0 ;  /* 0x000000080000780c */ /* 0x000fe20000784270 */
[----:B------:R-:W-:Y:S01]  /*7420*/  @P3 STG.E.U16 desc[UR36][R4.64+0x2], R25 ;  /* 0x0000021904003986 */ /* 0x000fe2000c101524 */
[----:B------:R-:W-:Y:S01]  /*7430*/  LEA R6, P3, R10, R4, 0x4 ;  /* 0x000000040a067211 */ /* 0x000fe200078620ff */
[-C--:B------:R-:W-:Y:S01]  /*7440*/  FMUL R32, R32, R154.reuse ;  /* 0x0000009a20207220 */ /* 0x080fe20000400000 */
[C---:B------:R-:W-:Y:S01]  /*7450*/  ISETP.GT.AND P2, PT, R0.reuse, 0x8, P2 ;  /* 0x000000080000780c */ /* 0x040fe20001744270 */
[-C--:B------:R-:W-:Y:S01]  /*7460*/  FMUL R33, R33, R154.reuse ;  /* 0x0000009a21217220 */ /* 0x080fe20000400000 */
[----:B------:R-:W-:Y:S01]  /*7470*/  ISETP.GT.AND P0, PT, R3, 0x9, PT ;  /* 0x000000090300780c */ /* 0x000fe20003f04270 */
[----:B------:R-:W-:Y:S01]  /*7480*/  IMAD.X R7, R11, 0x1, R5, P3 ;  /* 0x000000010b077824 */ /* 0x000fe200018e0605 */
[----:B------:R-:W-:Y:S01]  /*7490*/  ISETP.GT.AND P5, PT, R0, RZ, P1 ;  /* 0x000000ff0000720c */ /* 0x000fe20000fa4270 */
[-C--:B------:R-:W-:Y:S01]  /*74a0*/  FMUL R34, R34, R154.reuse ;  /* 0x0000009a22227220 */ /* 0x080fe20000400000 */
[----:B------:R-:W-:Y:S01]  /*74b0*/  ISETP.GT.AND P3, PT, R0, RZ, P0 ;  /* 0x000000ff0000720c */ /* 0x000fe20000764270 */
[----:B------:R-:W-:Y:S01]  /*74c0*/  FMUL R35, R35, R154 ;  /* 0x0000009a23237220 */ /* 0x000fe20000400000 */
[----:B------:R-:W-:Y:S01]  /*74d0*/  F2FP.F16.F32.PACK_AB R26, RZ, R26 ;  /* 0x0000001aff1a723e */ /* 0x000fe200000000ff */
[-C--:B------:R-:W-:Y:S01]  /*74e0*/  FMUL R36, R36, R154.reuse ;  /* 0x0000009a24247220 */ /* 0x080fe20000400000 */
[----:B------:R-:W-:Y:S01]  /*74f0*/  F2FP.F16.F32.PACK_AB R27, RZ, R27 ;  /* 0x0000001bff1b723e */ /* 0x000fe200000000ff */
[----:B------:R-:W-:Y:S01]  /*7500*/  FMUL R37, R37, R154 ;  /* 0x0000009a25257220 */ /* 0x000fe20000400000 */
[----:B------:R-:W-:Y:S01]  /*7510*/  F2FP.F16.F32.PACK_AB R28, RZ, R28 ;  /* 0x0000001cff1c723e */ /* 0x000fe200000000ff */
[----:B------:R-:W-:Y:S01]  /*7520*/  @P2 STG.E.U16 desc[UR36][R6.64], R26 ;  /* 0x0000001a06002986 */ /* 0x000fe2000c101524 */
[----:B------:R-:W-:Y:S01]  /*7530*/  F2FP.F16.F32.PACK_AB R29, RZ, R29 ;  /* 0x0000001dff1d723e */ /* 0x000fe200000000ff */
[-C--:B------:R-:W-:Y:S01]  /*7540*/  FMUL R38, R38, R154.reuse ;  /* 0x0000009a26267220 */ /* 0x080fe20000400000 */
[C---:B------:R-:W-:Y:S01]  /*7550*/  ISETP.GT.AND P2, PT, R0.reuse, 0x8, P1 ;  /* 0x000000080000780c */ /* 0x040fe20000f44270 */
[----:B------:R-:W-:Y:S01]  /*7560*/  @P4 STG.E.U16 desc[UR36][R6.64+0x2], R27 ;  /* 0x0000021b06004986 */ /* 0x000fe2000c101524 */
[----:B------:R-:W-:Y:S01]  /*7570*/  ISETP.GT.AND P1, PT, R3, 0x10, PT ;  /* 0x000000100300780c */ /* 0x000fe20003f24270 */
[----:B------:R-:W-:Y:S01]  /*7580*/  FMUL R39, R39, R154 ;  /* 0x0000009a27277220 */ /* 0x000fe20000400000 */
[----:B------:R-:W-:Y:S01]  /*7590*/  F2FP.F16.F32.PACK_AB R30, RZ, R30 ;  /* 0x0000001eff1e723e */ /* 0x000fe200000000ff */
[----:B------:R-:W-:Y:S01]  /*75a0*/  @P5 STG.E.U16 desc[UR36][R4.64+0x10], R28 ;  /* 0x0000101c04005986 */ /* 0x000fe2000c101524 */
[----:B------:R-:W-:Y:S01]  /*75b0*/  ISETP.GT.AND P4, PT, R0, RZ, P1 ;  /* 0x000000ff0000720c */ /* 0x000fe20000f84270 */
[-C--:B------:R-:W-:Y:S01]  /*75c0*/  FMUL R40, R40, R154.reuse ;  /* 0x0000009a28287220 */ /* 0x080fe20000400000 */
[----:B------:R-:W-:Y:S01]  /*75d0*/  F2FP.F16.F32.PACK_AB R31, RZ, R31 ;  /* 0x0000001fff1f723e */ /* 0x000fe200000000ff */
[----:B------:R-:W-:Y:S01]  /*75e0*/  @P3 STG.E.U16 desc[UR36][R4.64+0x12], R29 ;  /* 0x0000121d04003986 */ /* 0x000fe2000c101524 */
[----:B------:R-:W-:Y:S01]  /*75f0*/  ISETP.GT.AND P3, PT, R0, 0x8, P0 ;  /* 0x000000080000780c */ /* 0x000fe20000764270 */
[----:B------:R-:W-:Y:S01]  /*7600*/  FMUL R41, R41, R154 ;  /* 0x0000009a29297220 */ /* 0x000fe20000400000 */
[----:B------:R-:W-:Y:S01]  /*7610*/  ISETP.GT.AND P0, PT, R3, 0x11, PT ;  /* 0x000000110300780c */ /* 0x000fe20003f04270 */
[----:B------:R-:W-:Y:S01]  /*7620*/  @P2 STG.E.U16 desc[UR36][R6.64+0x10], R30 ;  /* 0x0000101e06002986 */ /* 0x000fe2000c101524 */
[----:B------:R-:W-:Y:S01]  /*7630*/  F2FP.F16.F32.PACK_AB R32, RZ, R32 ;  /* 0x00000020ff20723e */ /* 0x000fe200000000ff */
[-C--:B------:R-:W-:Y:S01]  /*7640*/  FMUL R42, R42, R154.reuse ;  /* 0x0000009a2a2a7220 */ /* 0x080fe20000400000 */
[C---:B------:R-:W-:Y:S01]  /*7650*/  ISETP.GT.AND P5, PT, R0.reuse, RZ, P0 ;  /* 0x000000ff0000720c */ /* 0x040fe200007a4270 */
[-C--:B------:R-:W-:Y:S01]  /*7660*/  FMUL R43, R43, R154.reuse ;  /* 0x0000009a2b2b7220 */ /* 0x080fe20000400000 */
[----:B------:R-:W-:Y:S01]  /*7670*/  ISETP.GT.AND P2, PT, R0, 0x8, P1 ;  /* 0x000000080000780c */ /* 0x000fe20000f44270 */
[-C--:B------:R-:W-:Y:S01]  /*7680*/  FMUL R44, R44, R154.reuse ;  /* 0x0000009a2c2c7220 */ /* 0x080fe20000400000 */
[----:B------:R-:W-:Y:S01]  /*7690*/  ISETP.GT.AND P1, PT, R3, 0x18, PT ;  /* 0x000000180300780c */ /* 0x000fe20003f24270 */
[-C--:B------:R-:W-:Y:S01]  /*76a0*/  FMUL R45, R45, R154.reuse ;  /* 0x0000009a2d2d7220 */ /* 0x080fe20000400000 */
[----:B------:R-:W-:Y:S01]  /*76b0*/  F2FP.F16.F32.PACK_AB R33, RZ, R33 ;  /* 0x00000021ff21723e */ /* 0x000fe200000000ff */
[----:B------:R-:W-:Y:S01]  /*76c0*/  @P3 STG.E.U16 desc[UR36][R6.64+0x12], R31 ;  /* 0x0000121f06003986 */ /* 0x000fe2000c101524 */
[----:B------:R-:W-:Y:S01]  /*76d0*/  ISETP.GT.AND P3, PT, R0, 0x8, P0 ;  /* 0x000000080000780c */ /* 0x000fe20000764270 */
[-C--:B------:R-:W-:Y:S01]  /*76e0*/  FMUL R46, R46, R154.reuse ;  /* 0x0000009a2e2e7220 */ /* 0x080fe20000400000 */
[----:B------:R-:W-:Y:S01]  /*76f0*/  ISETP.GT.AND P0, PT, R3, 0x19, PT ;  /* 0x000000190300780c */ /* 0x000fe20003f04270 */
[----:B------:R-:W-:Y:S01]  /*7700*/  @P4 STG.E.U16 desc[UR36][R4.64+0x20], R32 ;  /* 0x0000202004004986 */ /* 0x000fe2000c101524 */
[C---:B------:R-:W-:Y:S01]  /*7710*/  ISETP.GT.AND P4, PT, R0.reuse, RZ, P1 ;  /* 0x000000ff0000720c */ /* 0x040fe20000f84270 */
[----:B------:R-:W-:Y:S01]  /*7720*/  FMUL R47, R47, R154 ;  /* 0x0000009a2f2f7220 */ /* 0x000fe20000400000 */
[----:B------:R-:W-:Y:S01]  /*7730*/  F2FP.F16.F32.PACK_AB R34, RZ, R34 ;  /* 0x00000022ff22723e */ /* 0x000fe200000000ff */
[----:B------:R-:W-:Y:S01]  /*7740*/  @P5 STG.E.U16 desc[UR36][R4.64+0x22], R33 ;  /* 0x0000222104005986 */ /* 0x000fe2000c101524 */
[----:B------:R-:W-:Y:S01]  /*7750*/  ISETP.GT.AND P5, PT, R0, RZ, P0 ;  /* 0x000000ff0000720c */ /* 0x000fe200007a4270 */
[----:B------:R-:W-:Y:S01]  /*7760*/  FMUL R48, R48, R154 ;  /* 0x0000009a30307220 */ /* 0x000fe20000400000 */
[----:B------:R-:W-:Y:S01]  /*7770*/  F2FP.F16.F32.PACK_AB R35, RZ, R35 ;  /* 0x00000023ff23723e */ /* 0x000fe200000000ff */
[----:B------:R-:W-:Y:S01]  /*7780*/  @P2 STG.E.U16 desc[UR36][R6.64+0x20], R34 ;  /* 0x0000202206002986 */ /* 0x000fe2000c101524 */
[----:B------:R-:W-:Y:S01]  /*7790*/  F2FP.F16.F32.PACK_AB R36, RZ, R36 ;  /* 0x00000024ff24723e */ /* 0x000fe200000000ff */
[-C--:B------:R-:W-:Y:S01]  /*77a0*/  FMUL R49, R49, R154.reuse ;  /* 0x0000009a31317220 */ /* 0x080fe20000400000 */
[----:B------:R-:W-:Y:S01]  /*77b0*/  ISETP.GT.AND P2, PT, R0, 0x8, P1 ;  /* 0x000000080000780c */ /* 0x000fe20000f44270 */
[----:B------:R-:W-:Y:S01]  /*77c0*/  @P3 STG.E.U16 desc[UR36][R6.64+0x22], R35 ;  /* 0x0000222306003986 */ /* 0x000fe2000c101524 */
[----:B------:R-:W-:Y:S01]  /*77d0*/  ISETP.GT.AND P1, PT, R3, 0x20, PT ;  /* 0x000000200300780c */ /* 0x000fe20003f24270 */
[-C--:B------:R-:W-:Y:S01]  /*77e0*/  FMUL R50, R50, R154.reuse ;  /* 0x0000009a32327220 */ /* 0x080fe20000400000 */
[----:B------:R-:W-:Y:S01]  /*77f0*/  F2FP.F16.F32.PACK_AB R37, RZ, R37 ;  /* 0x00000025ff25723e */ /* 0x000fe200000000ff */
[----:B------:R-:W-:Y:S01]  /*7800*/  @P4 STG.E.U16 desc[UR36][R4.64+0x30], R36 ;  /* 0x0000302404004986 */ /* 0x000fe2000c101524 */
[C---:B------:R-:W-:Y:S01]  /*7810*/  ISETP.GT.AND P3, PT, R0.reuse, 0x8, P0 ;  /* 0x000000080000780c */ /* 0x040fe20000764270 */
[-C--:B------:R-:W-:Y:S01]  /*7820*/  FMUL R51, R51, R154.reuse ;  /* 0x0000009a33337220 */ /* 0x080fe20000400000 */
[----:B------:R-:W-:Y:S01]  /*7830*/  ISETP.GT.AND P0, PT, R3, 0x21, PT ;  /* 0x000000210300780c */ /* 0x000fe20003f04270 */
[----:B------:R-:W-:Y:S01]  /*7840*/  @P5 STG.E.U16 desc[UR36][R4.64+0x32], R37 ;  /* 0x0000322504005986 */ /* 0x000fe2000c101524 */
[----:B------:R-:W-:Y:S01]  /*7850*/  ISETP.GT.AND P4, PT, R0, RZ, P1 ;  /* 0x000000ff0000720c */ /* 0x000fe20000f84270 */
[----:B------:R-:W-:Y:S01]  /*7860*/  FMUL R52, R52, R154 ;  /* 0x0000009a34347220 */ /* 0x000fe20000400000 */
[----:B------:R-:W-:Y:S01]  /*7870*/  F2FP.F16.F32.PACK_AB R38, RZ, R38 ;  /* 0x00000026ff26723e */ /* 0x000fe200000000ff */
[-C--:B------:R-:W-:Y:S01]  /*7880*/  FMUL R53, R53, R154.reuse ;  /* 0x0000009a35357220 */ /* 0x080fe20000400000 */
        /* <DEDUP_REMOVED lines=325> */
[----:B------:R-:W-:Y:S01]  /*8ce0*/  FMUL R151, R151, R154 ;  /* 0x0000009a97977220 */ /* 0x000fe20000400000 */
[----:B------:R-:W-:Y:S01]  /*8cf0*/  ISETP.GT.AND P2, PT, R0, 0x8, P1 ;  /* 0x000000080000780c */ /* 0x000fe20000f44270 */
[----:B------:R-:W-:Y:S01]  /*8d00*/  @P3 STG.E.U16 desc[UR36][R6.64+0x132], R103 ;  /* 0x0001326706003986 */ /* 0x000fe2000c101524 */
[----:B------:R-:W-:-:S02]  /*8d10*/  ISETP.GT.AND P1, PT, R3, 0xa8, PT ;  /* 0x000000a80300780c */ /* 0x000fc40003f24270 */
[----:B------:R-:W-:Y:S01]  /*8d20*/  F2FP.F16.F32.PACK_AB R105, RZ, R105 ;  /* 0x00000069ff69723e */ /* 0x000fe200000000ff */
[----:B------:R-:W-:Y:S01]  /*8d30*/  @P4 STG.E.U16 desc[UR36][R4.64+0x140], R104 ;  /* 0x0001406804004986 */ /* 0x000fe2000c101524 */
[C---:B------:R-:W-:Y:S02]  /*8d40*/  ISETP.GT.AND P3, PT, R0.reuse, 0x8, P0 ;  /* 0x000000080000780c */ /* 0x040fe40000764270 */
[----:B------:R-:W-:Y:S01]  /*8d50*/  ISETP.GT.AND P0, PT, R3, 0xa9, PT ;  /* 0x000000a90300780c */ /* 0x000fe20003f04270 */
[----:B------:R-:W-:Y:S01]  /*8d60*/  @P5 STG.E.U16 desc[UR36][R4.64+0x142], R105 ;  /* 0x0001426904005986 */ /* 0x000fe2000c101524 */
[C---:B------:R-:W-:Y:S02]  /*8d70*/  ISETP.GT.AND P4, PT, R0.reuse, RZ, P1 ;  /* 0x000000ff0000720c */ /* 0x040fe40000f84270 */
[----:B------:R-:W-:Y:S02]  /*8d80*/  F2FP.F16.F32.PACK_AB R106, RZ, R106 ;  /* 0x0000006aff6a723e */ /* 0x000fe400000000ff */
[----:B------:R-:W-:-:S02]  /*8d90*/  ISETP.GT.AND P5, PT, R0, RZ, P0 ;  /* 0x000000ff0000720c */ /* 0x000fc400007a4270 */
[----:B------:R-:W-:Y:S01]  /*8da0*/  F2FP.F16.F32.PACK_AB R107, RZ, R107 ;  /* 0x0000006bff6b723e */ /* 0x000fe200000000ff */
[----:B------:R-:W-:Y:S01]  /*8db0*/  @P2 STG.E.U16 desc[UR36][R6.64+0x140], R106 ;  /* 0x0001406a06002986 */ /* 0x000fe2000c101524 */
[----:B------:R-:W-:Y:S02]  /*8dc0*/  F2FP.F16.F32.PACK_AB R108, RZ, R108 ;  /* 0x0000006cff6c723e */ /* 0x000fe400000000ff */
[C---:B------:R-:W-:Y:S01]  /*8dd0*/  ISETP.GT.AND P2, PT, R0.reuse, 0x8, P1 ;  /* 0x000000080000780c */ /* 0x040fe20000f44270 */
[----:B------:R-:W-:Y:S01]  /*8de0*/  @P3 STG.E.U16 desc[UR36][R6.64+0x142], R107 ;  /* 0x0001426b06003986 */ /* 0x000fe2000c101524 */
[----:B------:R-:W-:Y:S02]  /*8df0*/  ISETP.GT.AND P1, PT, R3, 0xb0, PT ;  /* 0x000000b00300780c */ /* 0x000fe40003f24270 */
[----:B------:R-:W-:Y:S01]  /*8e00*/  F2FP.F16.F32.PACK_AB R109, RZ, R109 ;  /* 0x0000006dff6d723e */ /* 0x000fe200000000ff */
[----:B------:R-:W-:Y:S01]  /*8e10*/  @P4 STG.E.U16 desc[UR36][R4.64+0x150], R108 ;  /* 0x0001506c04004986 */ /* 0x000fe2000c101524 */
[----:B------:R-:W-:-:S02]  /*8e20*/  ISETP.GT.AND P3, PT, R0, 0x8, P0 ;  /* 0x000000080000780c */ /* 0x000fc40000764270 */
[----:B------:R-:W-:Y:S01]  /*8e30*/  ISETP.GT.AND P0, PT, R3, 0xb1, PT ;  /* 0x000000b10300780c */ /* 0x000fe20003f04270 */
[----:B------:R-:W-:Y:S01]  /*8e40*/  @P5 STG.E.U16 desc[UR36][R4.64+0x152], R109 ;  /* 0x0001526d04005986 */ /* 0x000fe2000c101524 */
[C---:B------:R-:W-:Y:S02]  /*8e50*/  ISETP.GT.AND P4, PT, R0.reuse, RZ, P1 ;  /* 0x000000ff0000720c */ /* 0x040fe40000f84270 */
[----:B------:R-:W-:Y:S02]  /*8e60*/  F2FP.F16.F32.PACK_AB R110, RZ, R110 ;  /* 0x0000006eff6e723e */ /* 0x000fe400000000ff */
[----:B------:R-:W-:Y:S02]  /*8e70*/  ISETP.GT.AND P5, PT, R0, RZ, P0 ;  /* 0x000000ff0000720c */ /* 0x000fe400007a4270 */
[----:B------:R-:W-:Y:S01]  /*8e80*/  F2FP.F16.F32.PACK_AB R111, RZ, R111 ;  /* 0x0000006fff6f723e */ /* 0x000fe200000000ff */
[----:B------:R-:W-:Y:S01]  /*8e90*/  @P2 STG.E.U16 desc[UR36][R6.64+0x150], R110 ;  /* 0x0001506e06002986 */ /* 0x000fe2000c101524 */
[----:B------:R-:W-:-:S02]  /*8ea0*/  F2FP.F16.F32.PACK_AB R112, RZ, R112 ;  /* 0x00000070ff70723e */ /* 0x000fc400000000ff */
[C---:B------:R-:W-:Y:S01]  /*8eb0*/  ISETP.GT.AND P2, PT, R0.reuse, 0x8, P1 ;  /* 0x000000080000780c */ /* 0x040fe20000f44270 */
[----:B------:R-:W-:Y:S01]  /*8ec0*/  @P3 STG.E.U16 desc[UR36][R6.64+0x152], R111 ;  /* 0x0001526f06003986 */ /* 0x000fe2000c101524 */
[C---:B------:R-:W-:Y:S02]  /*8ed0*/  ISETP.GT.AND P1, PT, R3.reuse, 0xb8, PT ;  /* 0x000000b80300780c */ /* 0x040fe40003f24270 */
[----:B------:R-:W-:Y:S01]  /*8ee0*/  F2FP.F16.F32.PACK_AB R113, RZ, R113 ;  /* 0x00000071ff71723e */ /* 0x000fe200000000ff */
[----:B------:R-:W-:Y:S01]  /*8ef0*/  @P4 STG.E.U16 desc[UR36][R4.64+0x160], R112 ;  /* 0x0001607004004986 */ /* 0x000fe2000c101524 */
[C---:B------:R-:W-:Y:S02]  /*8f00*/  ISETP.GT.AND P3, PT, R0.reuse, 0x8, P0 ;  /* 0x000000080000780c */ /* 0x040fe40000764270 */
[----:B------:R-:W-:Y:S01]  /*8f10*/  ISETP.GT.AND P0, PT, R3, 0xb9, PT ;  /* 0x000000b90300780c */ /* 0x000fe20003f04270 */
[----:B------:R-:W-:Y:S01]  /*8f20*/  @P5 STG.E.U16 desc[UR36][R4.64+0x162], R113 ;  /* 0x0001627104005986 */ /* 0x000fe2000c101524 */
[----:B------:R-:W-:-:S02]  /*8f30*/  ISETP.GT.AND P4, PT, R0, RZ, P1 ;  /* 0x000000ff0000720c */ /* 0x000fc40000f84270 */
[----:B------:R-:W-:Y:S02]  /*8f40*/  F2FP.F16.F32.PACK_AB R114, RZ, R114 ;  /* 0x00000072ff72723e */ /* 0x000fe400000000ff */
[C---:B------:R-:W-:Y:S02]  /*8f50*/  ISETP.GT.AND P5, PT, R0.reuse, RZ, P0 ;  /* 0x000000ff0000720c */ /* 0x040fe400007a4270 */
[----:B------:R-:W-:Y:S01]  /*8f60*/  F2FP.F16.F32.PACK_AB R115, RZ, R115 ;  /* 0x00000073ff73723e */ /* 0x000fe200000000ff */
[----:B------:R-:W-:Y:S01]  /*8f70*/  @P2 STG.E.U16 desc[UR36][R6.64+0x160], R114 ;  /* 0x0001607206002986 */ /* 0x000fe2000c101524 */
[----:B------:R-:W-:Y:S02]  /*8f80*/  F2FP.F16.F32.PACK_AB R116, RZ, R116 ;  /* 0x00000074ff74723e */ /* 0x000fe400000000ff */
        /* <DEDUP_REMOVED lines=65> */
[----:B------:R-:W-:Y:S02]  /*93a0*/  ISETP.GT.AND P5, PT, R0, RZ, P0 ;  /* 0x000000ff0000720c */ /* 0x000fe400007a4270 */
[----:B------:R-:W-:Y:S02]  /*93b0*/  F2FP.F16.F32.PACK_AB R134, RZ, R134 ;  /* 0x00000086ff86723e */ /* 0x000fe400000000ff */
[----:B------:R-:W-:Y:S02]  /*93c0*/  F2FP.F16.F32.PACK_AB R135, RZ, R135 ;  /* 0x00000087ff87723e */ /* 0x000fe400000000ff */
[----:B------:R-:W-:Y:S01]  /*93d0*/  F2FP.F16.F32.PACK_AB R136, RZ, R136 ;  /* 0x00000088ff88723e */ /* 0x000fe200000000ff */
[----:B------:R-:W-:Y:S01]  /*93e0*/  @P2 STG.E.U16 desc[UR36][R6.64+0x1b0], R134 ;  /* 0x0001b08606002986 */ /* 0x000fe2000c101524 */
[----:B------:R-:W-:-:S02]  /*93f0*/  F2FP.F16.F32.PACK_AB R137, RZ, R137 ;  /* 0x00000089ff89723e */ /* 0x000fc400000000ff */
[C---:B------:R-:W-:Y:S01]  /*9400*/  ISETP.GT.AND P1, PT, R0.reuse, 0x8, P1 ;  /* 0x000000080000780c */ /* 0x040fe20000f24270 */
[----:B------:R-:W-:Y:S01]  /*9410*/  @P3 STG.E.U16 desc[UR36][R6.64+0x1b2], R135 ;  /* 0x0001b28706003986 */ /* 0x000fe2000c101524 */
[C---:B------:R-:W-:Y:S02]  /*9420*/  ISETP.GT.AND P2, PT, R0.reuse, 0x8, P0 ;  /* 0x000000080000780c */ /* 0x040fe40000744270 */
[C---:B------:R-:W-:Y:S01]  /*9430*/  ISETP.GT.AND P0, PT, R3.reuse, 0xe9, PT ;  /* 0x000000e90300780c */ /* 0x040fe20003f04270 */
[----:B------:R-:W-:Y:S01]  /*9440*/  @P4 STG.E.U16 desc[UR36][R4.64+0x1c0], R136 ;  /* 0x0001c08804004986 */ /* 0x000fe2000c101524 */
[----:B------:R-:W-:Y:S02]  /*9450*/  ISETP.GT.AND P4, PT, R3, 0xe8, PT ;  /* 0x000000e80300780c */ /* 0x000fe40003f84270 */
[----:B------:R-:W-:Y:S01]  /*9460*/  F2FP.F16.F32.PACK_AB R138, RZ, R138 ;  /* 0x0000008aff8a723e */ /* 0x000fe200000000ff */
[----:B------:R-:W-:Y:S01]  /*9470*/  @P5 STG.E.U16 desc[UR36][R4.64+0x1c2], R137 ;  /* 0x0001c28904005986 */ /* 0x000fe2000c101524 */
[----:B------:R-:W-:-:S02]  /*9480*/  ISETP.GT.AND P5, PT, R0, RZ, P4 ;  /* 0x000000ff0000720c */ /* 0x000fc400027a4270 */
[----:B------:R-:W-:Y:S01]  /*9490*/  F2FP.F16.F32.PACK_AB R139, RZ, R139 ;  /* 0x0000008bff8b723e */ /* 0x000fe200000000ff */
[----:B------:R-:W-:Y:S01]  /*94a0*/  @P1 STG.E.U16 desc[UR36][R6.64+0x1c0], R138 ;  /* 0x0001c08a06001986 */ /* 0x000fe2000c101524 */
[----:B------:R-:W-:Y:S02]  /*94b0*/  F2FP.F16.F32.PACK_AB R140, RZ, R140 ;  /* 0x0000008cff8c723e */ /* 0x000fe400000000ff */
[C---:B------:R-:W-:Y:S01]  /*94c0*/  ISETP.GT.AND P3, PT, R0.reuse, RZ, P0 ;  /* 0x000000ff0000720c */ /* 0x040fe20000764270 */
[----:B------:R-:W-:Y:S01]  /*94d0*/  @P2 STG.E.U16 desc[UR36][R6.64+0x1c2], R139 ;  /* 0x0001c28b06002986 */ /* 0x000fe2000c101524 */
[C---:B------:R-:W-:Y:S02]  /*94e0*/  ISETP.GT.AND P4, PT, R0.reuse, 0x8, P4 ;  /* 0x000000080000780c */ /* 0x040fe40002784270 */
[----:B------:R-:W-:Y:S02]  /*94f0*/  F2FP.F16.F32.PACK_AB R141, RZ, R141 ;  /* 0x0000008dff8d723e */ /* 0x000fe400000000ff */
[----:B------:R-:W-:Y:S01]  /*9500*/  F2FP.F16.F32.PACK_AB R142, RZ, R142 ;  /* 0x0000008eff8e723e */ /* 0x000fe200000000ff */
[----:B------:R-:W-:Y:S01]  /*9510*/  @P5 STG.E.U16 desc[UR36][R4.64+0x1d0], R140 ;  /* 0x0001d08c04005986 */ /* 0x000fe2000c101524 */
[----:B------:R-:W-:-:S02]  /*9520*/  ISETP.GT.AND P5, PT, R0, 0x8, P0 ;  /* 0x000000080000780c */ /* 0x000fc400007a4270 */
[----:B------:R-:W-:Y:S02]  /*9530*/  F2FP.F16.F32.PACK_AB R143, RZ, R143 ;  /* 0x0000008fff8f723e */ /* 0x000fe400000000ff */
[C---:B------:R-:W-:Y:S01]  /*9540*/  ISETP.GT.AND P0, PT, R3.reuse, 0xf1, PT ;  /* 0x000000f10300780c */ /* 0x040fe20003f04270 */
[----:B------:R-:W-:Y:S01]  /*9550*/  @P3 STG.E.U16 desc[UR36][R4.64+0x1d2], R141 ;  /* 0x0001d28d04003986 */ /* 0x000fe2000c101524 */
[----:B------:R-:W-:Y:S02]  /*9560*/  ISETP.GT.AND P3, PT, R3, 0xf0, PT ;  /* 0x000000f00300780c */ /* 0x000fe40003f64270 */
[----:B------:R-:W-:Y:S01]  /*9570*/  F2FP.F16.F32.PACK_AB R144, RZ, R144 ;  /* 0x00000090ff90723e */ /* 0x000fe200000000ff */
[----:B------:R-:W-:Y:S01]  /*9580*/  @P4 STG.E.U16 desc[UR36][R6.64+0x1d0], R142 ;  /* 0x0001d08e06004986 */ /* 0x000fe2000c101524 */
[C---:B------:R-:W-:Y:S02]  /*9590*/  ISETP.GT.AND P4, PT, R0.reuse, RZ, P3 ;  /* 0x000000ff0000720c */ /* 0x040fe40001f84270 */
[----:B------:R-:W-:Y:S01]  /*95a0*/  F2FP.F16.F32.PACK_AB R145, RZ, R145 ;  /* 0x00000091ff91723e */ /* 0x000fe200000000ff */
[----:B------:R-:W-:Y:S01]  /*95b0*/  @P5 STG.E.U16 desc[UR36][R6.64+0x1d2], R143 ;  /* 0x0001d28f06005986 */ /* 0x000fe2000c101524 */
[----:B------:R-:W-:-:S02]  /*95c0*/  ISETP.GT.AND P5, PT, R0, RZ, P0 ;  /* 0x000000ff0000720c */ /* 0x000fc400007a4270 */
[C---:B------:R-:W-:Y:S02]  /*95d0*/  ISETP.GT.AND P2, PT, R3.reuse, 0xf8, PT ;  /* 0x000000f80300780c */ /* 0x040fe40003f44270 */
[----:B------:R-:W-:Y:S02]  /*95e0*/  ISETP.GT.AND P1, PT, R3, 0xf9, PT ;  /* 0x000000f90300780c */ /* 0x000fe40003f24270 */
[C---:B------:R-:W-:Y:S02]  /*95f0*/  ISETP.GT.AND P3, PT, R0.reuse, 0x8, P3 ;  /* 0x000000080000780c */ /* 0x040fe40001f64270 */
[C---:B------:R-:W-:Y:S01]  /*9600*/  ISETP.GT.AND P0, PT, R0.reuse, 0x8, P0 ;  /* 0x000000080000780c */ /* 0x040fe20000704270 */
[----:B------:R-:W-:Y:S01]  /*9610*/  @P4 STG.E.U16 desc[UR36][R4.64+0x1e0], R144 ;  /* 0x0001e09004004986 */ /* 0x000fe2000c101524 */
[C---:B------:R-:W-:Y:S02]  /*9620*/  ISETP.GT.AND P4, PT, R0.reuse, RZ, P1 ;  /* 0x000000ff0000720c */ /* 0x040fe40000f84270 */
[----:B------:R-:W-:Y:S01]  /*9630*/  F2FP.F16.F32.PACK_AB R146, RZ, R146 ;  /* 0x00000092ff92723e */ /* 0x000fe200000000ff */
[----:B------:R-:W-:Y:S01]  /*9640*/  @P5 STG.E.U16 desc[UR36][R4.64+0x1e2], R145 ;  /* 0x0001e29104005986 */ /* 0x000fe2000c101524 */
[----:B------:R-:W-:-:S02]  /*9650*/  ISETP.GT.AND P5, PT, R0, RZ, P2 ;  /* 0x000000ff0000720c */ /* 0x000fc400017a4270 */
[C---:B------:R-:W-:Y:S02]  /*9660*/  ISETP.GT.AND P2, PT, R0.reuse, 0x8, P2 ;  /* 0x000000080000780c */ /* 0x040fe40001744270 */
[----:B------:R-:W-:Y:S01]  /*9670*/  F2FP.F16.F32.PACK_AB R147, RZ, R147 ;  /* 0x00000093ff93723e */ /* 0x000fe200000000ff */
[----:B------:R-:W-:Y:S01]  /*9680*/  @P3 STG.E.U16 desc[UR36][R6.64+0x1e0], R146 ;  /* 0x0001e09206003986 */ /* 0x000fe2000c101524 */
[----:B------:R-:W-:Y:S02]  /*9690*/  ISETP.GT.AND P1, PT, R0, 0x8, P1 ;  /* 0x000000080000780c */ /* 0x000fe40000f24270 */
[----:B------:R-:W-:Y:S01]  /*96a0*/  F2FP.F16.F32.PACK_AB R148, RZ, R148 ;  /* 0x00000094ff94723e */ /* 0x000fe200000000ff */
[----:B------:R-:W-:Y:S01]  /*96b0*/  @P0 STG.E.U16 desc[UR36][R6.64+0x1e2], R147 ;  /* 0x0001e29306000986 */ /* 0x000fe2000c101524 */
[----:B------:R-:W-:Y:S02]  /*96c0*/  F2FP.F16.F32.PACK_AB R149, RZ, R149 ;  /* 0x00000095ff95723e */ /* 0x000fe400000000ff */
[----:B------:R-:W-:Y:S01]  /*96d0*/  F2FP.F16.F32.PACK_AB R150, RZ, R150 ;  /* 0x00000096ff96723e */ /* 0x000fe200000000ff */
[----:B------:R-:W-:Y:S01]  /*96e0*/  @P5 STG.E.U16 desc[UR36][R4.64+0x1f0], R148 ;  /* 0x0001f09404005986 */ /* 0x000fe2000c101524 */
[----:B------:R-:W-:-:S03]  /*96f0*/  F2FP.F16.F32.PACK_AB R151, RZ, R151 ;  /* 0x00000097ff97723e */ /* 0x000fc600000000ff */
[----:B------:R0:W-:Y:S02]  /*9700*/  @P4 STG.E.U16 desc[UR36][R4.64+0x1f2], R149 ;  /* 0x0001f29504004986 */ /* 0x0001e4000c101524 */
[----:B0-----:R-:W-:Y:S02]  /*9710*/  @P2 IMAD.MOV.U32 R4, RZ, RZ, R6 ;  /* 0x000000ffff042224 */ /* 0x001fe400078e0006 */
[----:B------:R-:W-:-:S05]  /*9720*/  @P2 IMAD.MOV.U32 R5, RZ, RZ, R7 ;  /* 0x000000ffff052224 */ /* 0x000fca00078e0007 */
[----:B------:R0:W-:Y:S04]  /*9730*/  @P2 STG.E.U16 desc[UR36][R4.64+0x1f0], R150 ;  /* 0x0001f09604002986 */ /* 0x0001e8000c101524 */
[----:B------:R0:W-:Y:S02]  /*9740*/  @P1 STG.E.U16 desc[UR36][R6.64+0x1f2], R151 ;  /* 0x0001f29706001986 */ /* 0x0001e4000c101524 */
.L_x_283:
[----:B------:R-:W-:Y:S05]  /*9750*/  BSYNC B0 ;  /* 0x0000000000007941 */ /* 0x000fea0003800000 */
.L_x_29:
[----:B------:R-:W-:Y:S01]  /*9760*/  ULDC UR4, c[0x0][0xc] ;  /* 0x0000030000047ab9 */ /* 0x000fe20000000800 */
[----:B------:R-:W-:Y:S01]  /*9770*/  ULDC UR5, c[0x0][0x10] ;  /* 0x0000040000057ab9 */ /* 0x000fe20000000800 */
[----:B0-----:R-:W0:Y:S01]  /*9780*/  LDC R3, c[0x0][0x14] ;  /* 0x00000500ff037b82 */ /* 0x001e220000000800 */
[----:B------:R-:W-:Y:S01]  /*9790*/  UIMAD.WIDE.U32 UR4, UR4, UR5, URZ ;  /* 0x00000005040472a5 */ /* 0x000fe2000f8e003f */
[----:B------:R-:W-:Y:S01]  /*97a0*/  PRMT R0, RZ, 0x7610, R0 ;  /* 0x00007610ff007816 */ /* 0x000fe20000000000 */
[----:B----45:R-:W-:Y:S02]  /*97b0*/  IMAD.MOV.U32 R152, RZ, RZ, -0x1 ;  /* 0xffffffffff987424 */ /* 0x030fe400078e00ff */
[----:B------:R-:W-:Y:S02]  /*97c0*/  IMAD.MOV.U32 R23, RZ, RZ, -0x1 ;  /* 0xffffffffff177424 */ /* 0x000fe400078e00ff */
[----:B0-----:R-:W-:-:S04]  /*97d0*/  IMAD.WIDE.U32 R16, R3, UR4, R16 ;  /* 0x0000000403107c25 */ /* 0x001fc8000f8e0010 */
[----:B------:R-:W-:Y:S01]  /*97e0*/  IMAD R3, R3, UR5, RZ ;  /* 0x0000000503037c24 */ /* 0x000fe2000f8e02ff */
[----:B------:R-:W-:Y:S02]  /*97f0*/  ULDC.64 UR4, c[0x0][0x650] ;  /* 0x0001940000047ab9 */ /* 0x000fe40000000a00 */
[----:B------:R-:W-:Y:S01]  /*9800*/  ISETP.GE.U32.AND P0, PT, R16, UR4, PT ;  /* 0x0000000410007c0c */ /* 0x000fe2000bf06070 */
[----:B------:R-:W-:-:S05]  /*9810*/  IMAD.IADD R17, R17, 0x1, R3 ;  /* 0x0000000111117824 */ /* 0x000fca00078e0203 */
[----:B------:R-:W-:-:S13]  /*9820*/  ISETP.GE.U32.AND.EX P0, PT, R17, UR5, PT, P0 ;  /* 0x0000000511007c0c */ /* 0x000fda000bf06100 */
[----:B------:R-:W-:Y:S05]  /*9830*/  @P0 BRA `(.L_x_284) ;  /* 0x0000000400640947 */ /* 0x000fea0003800000 */
[----:B------:R-:W0:Y:S01]  /*9840*/  S2R R12, SR_CTAID.X ;  /* 0x00000000000c7919 */ /* 0x000e220000002500 */
[----:B------:R-:W4:Y:S01]  /*9850*/  LDC.64 R10, c[0x0][0x628] ;  /* 0x00018a00ff0a7b82 */ /* 0x000f220000000a00 */
[----:B------:R-:W-:Y:S01]  /*9860*/  ULDC UR4, c[0x0][0x150] ;  /* 0x0000540000047ab9 */ /* 0x000fe20000000800 */
[----:B-123--:R-:W-:Y:S01]  /*9870*/  IMAD.MOV.U32 R8, RZ, RZ, R16 ;  /* 0x000000ffff087224 */ /* 0x00efe200078e0010 */
[----:B------:R-:W1:Y:S01]  /*9880*/  S2R R24, SR_CTAID.Y ;  /* 0x0000000000187919 */ /* 0x000e620000002600 */
[----:B------:R-:W-:-:S04]  /*9890*/  IMAD.MOV.U32 R9, RZ, RZ, R17 ;  /* 0x000000ffff097224 */ /* 0x000fc800078e0011 */
[----:B------:R-:W2:Y:S08]  /*98a0*/  LDC R21, c[0x0][0x144] ;  /* 0x00005100ff157b82 */ /* 0x000eb00000000800 */
[----:B------:R-:W3:Y:S08]  /*98b0*/  LDC R0, c[0x0][0x630] ;  /* 0x00018c00ff007b82 */ /* 0x000ef00000000800 */
[----:B------:R-:W1:Y:S01]  /*98c0*/  LDC.64 R14, c[0x0][0x620] ;  /* 0x00018800ff0e7b82 */ /* 0x000e620000000a00 */
[----:B----4-:R-:W-:-:S04]  /*98d0*/  ISETP.NE.U32.AND P0, PT, R10, RZ, PT ;  /* 0x000000ff0a00720c */ /* 0x010fc80003f05070 */
[----:B------:R-:W-:Y:S02]  /*98e0*/  ISETP.NE.AND.EX P0, PT, R11, RZ, PT, P0 ;  /* 0x000000ff0b00720c */ /* 0x000fe40003f05300 */
[----:B0-----:R-:W-:-:S05]  /*98f0*/  I2FP.F32.U32 R3, R12 ;  /* 0x0000000c00037245 */ /* 0x001fca0000201000 */
[----:B------:R-:W-:-:S04]  /*9900*/  FMUL R3, R3, UR4 ;  /* 0x0000000403037c20 */ /* 0x000fc80008400000 */
[----:B------:R0:W4:Y:S02]  /*9910*/  F2I.U32.TRUNC.NTZ R20, R3 ;  /* 0x0000000300147305 */ /* 0x000124000020f000 */
[----:B--23--:R-:W-:Y:S05]  /*9920*/  @!P0 BRA `(.L_x_285) ;  /* 0x0000000000288947 */ /* 0x00cfea0003800000 */
[----:B0-----:R-:W0:Y:S02]  /*9930*/  LDC R3, c[0x0][0x634] ;  /* 0x00018d00ff037b82 */ /* 0x001e240000000800 */
        /* <DEDUP_REMOVED lines=9> */
.L_x_285:
[----:B------:R-:W2:Y:S01]  /*99d0*/  LDC.64 R30, c[0x0][0x640] ;  /* 0x00019000ff1e7b82 */ /* 0x000ea20000000a00 */
[-CC-:B------:R-:W-:Y:S01]  /*99e0*/  SHF.R.U64 R23, R8, R0.reuse, R9.reuse ;  /* 0x0000000008177219 */ /* 0x180fe20000001209 */
[----:B----4-:R-:W-:Y:S01]  /*99f0*/  IMAD.MOV R20, RZ, RZ, -R20 ;  /* 0x000000ffff147224 */ /* 0x010fe200078e0a14 */
[----:B------:R-:W-:Y:S01]  /*9a00*/  SHF.R.U32.HI R0, RZ, R0, R9 ;  /* 0x00000000ff007219 */ /* 0x000fe20000011609 */
[----:B------:R-:W-:Y:S01]  /*9a10*/  ULDC UR4, c[0x0][0x154] ;  /* 0x0000550000047ab9 */ /* 0x000fe20000000800 */
[----:B0-----:R-:W-:Y:S01]  /*9a20*/  IADD3 R3, P0, RZ, -R23, RZ ;  /* 0x80000017ff037210 */ /* 0x001fe20007f1e0ff */
[----:B------:R-:W-:Y:S02]  /*9a30*/  IMAD R26, R21, R20, R12 ;  /* 0x00000014151a7224 */ /* 0x000fe400078e020c */
[----:B------:R-:W0:Y:S01]  /*9a40*/  LDC R6, c[0x0][0x618] ;  /* 0x00018600ff067b82 */ /* 0x000e220000000800 */
[----:B------:R-:W-:Y:S02]  /*9a50*/  IMAD.MOV.U32 R7, RZ, RZ, 0x1 ;  /* 0x00000001ff077424 */ /* 0x000fe400078e00ff */
[----:B------:R-:W-:-:S04]  /*9a60*/  IMAD.X R5, RZ, RZ, ~R0, P0 ;  /* 0x000000ffff057224 */ /* 0x000fc800000e0e00 */
[-C--:B-1----:R-:W-:Y:S01]  /*9a70*/  IMAD R0, R5, R14.reuse, RZ ;  /* 0x0000000e05007224 */ /* 0x082fe200078e02ff */
[----:B------:R-:W1:Y:S01]  /*9a80*/  LDC R8, c[0x0][0x608] ;  /* 0x00018200ff087b82 */ /* 0x000e620000000800 */
[----:B------:R-:W-:-:S04]  /*9a90*/  IMAD.WIDE.U32 R4, R3, R14, R16 ;  /* 0x0000000e03047225 */ /* 0x000fc800078e0010 */
[----:B------:R-:W-:Y:S01]  /*9aa0*/  IMAD R3, R3, R15, R0 ;  /* 0x0000000f03037224 */ /* 0x000fe200078e0200 */
[----:B------:R-:W-:Y:S02]  /*9ab0*/  I2FP.F32.U32 R0, R24 ;  /* 0x0000001800007245 */ /* 0x000fe40000201000 */
[----:B------:R-:W3:Y:S01]  /*9ac0*/  LDC R28, c[0x0][0x658] ;  /* 0x00019600ff1c7b82 */ /* 0x000ee20000000800 */
[----:B------:R-:W-:Y:S01]  /*9ad0*/  IMAD.IADD R3, R5, 0x1, R3 ;  /* 0x0000000105037824 */ /* 0x000fe200078e0203 */
[----:B--2---:R-:W-:Y:S01]  /*9ae0*/  ISETP.NE.U32.AND P0, PT, R30, RZ, PT ;  /* 0x000000ff1e00720c */ /* 0x004fe20003f05070 */
[----:B------:R-:W-:Y:S01]  /*9af0*/  FMUL R0, R0, UR4 ;  /* 0x0000000400007c20 */ /* 0x000fe20008400000 */
[----:B------:R-:W-:Y:S02]  /*9b00*/  IMAD.MOV.U32 R5, RZ, RZ, -0x1 ;  /* 0xffffffffff057424 */ /* 0x000fe400078e00ff */
[----:B------:R-:W-:Y:S01]  /*9b10*/  ISETP.NE.AND.EX P0, PT, R31, RZ, PT, P0 ;  /* 0x000000ff1f00720c */ /* 0x000fe20003f05300 */
[----:B------:R2:W4:Y:S01]  /*9b20*/  F2I.U32.TRUNC.NTZ R13, R0 ;  /* 0x00000000000d7305 */ /* 0x000522000020f000 */
[----:B------:R-:W2:Y:S01]  /*9b30*/  LDC R15, c[0x0][0x148] ;  /* 0x00005200ff0f7b82 */ /* 0x000ea20000000800 */
[----:B0-----:R-:W-:-:S02]  /*9b40*/  SHF.R.U64 R12, R4, R6, R3 ;  /* 0x00000006040c7219 */ /* 0x001fc40000001203 */
[----:B------:R-:W-:-:S05]  /*9b50*/  SHF.R.U32.HI R3, RZ, R6, R3 ;  /* 0x00000006ff037219 */ /* 0x000fca0000011603 */
[----:B------:R-:W0:Y:S01]  /*9b60*/  LDC R20, c[0x0][0x600] ;  /* 0x00018000ff147b82 */ /* 0x000e220000000800 */
[-CC-:B-1----:R-:W-:Y:S02]  /*9b70*/  SHF.R.U64 R10, R12, R8.reuse, R3.reuse ;  /* 0x000000080c0a7219 */ /* 0x182fe40000001203 */
[----:B------:R-:W-:-:S05]  /*9b80*/  SHF.R.U32.HI R3, RZ, R8, R3 ;  /* 0x00000008ff037219 */ /* 0x000fca0000011603 */
[----:B------:R-:W1:Y:S01]  /*9b90*/  LDC R21, c[0x0][0x648] ;  /* 0x00019200ff157b82 */ /* 0x000e620000000800 */
[-C--:B---3--:R-:W-:Y:S02]  /*9ba0*/  SHF.L.U32 R4, R5, R28.reuse, RZ ;  /* 0x0000001c05047219 */ /* 0x088fe400000006ff */
[-CC-:B------:R-:W-:Y:S02]  /*9bb0*/  SHF.R.U64 R14, R10, R28.reuse, R3.reuse ;  /* 0x0000001c0a0e7219 */ /* 0x180fe40000001203 */
[----:B------:R-:W-:Y:S02]  /*9bc0*/  SHF.R.U32.HI R5, RZ, R28, R3 ;  /* 0x0000001cff057219 */ /* 0x000fe40000011603 */
[----:B------:R-:W-:Y:S01]  /*9bd0*/  LOP3.LUT R153, RZ, R4, RZ, 0x33, !PT ;  /* 0x00000004ff997212 */ /* 0x000fe200078e33ff */
[----:B------:R-:W3:Y:S01]  /*9be0*/  LDC R25, c[0x0][0x638] ;  /* 0x00018e00ff197b82 */ /* 0x000ee20000000800 */
[----:B------:R-:W-:Y:S01]  /*9bf0*/  SHF.L.U32 R28, R7, R28, RZ ;  /* 0x0000001c071c7219 */ /* 0x000fe200000006ff */
[----:B------:R-:W-:-:S06]  /*9c00*/  IMAD.MOV.U32 R4, RZ, RZ, R14 ;  /* 0x000000ffff047224 */ /* 0x000fcc00078e000e */
[----:B------:R-:W0:Y:S01]  /*9c10*/  LDC R27, c[0x0][0x610] ;  /* 0x00018400ff1b7b82 */ /* 0x000e220000000800 */
[----:B----4-:R-:W-:Y:S05]  /*9c20*/  @!P0 BRA `(.L_x_286) ;  /* 0x0000000000288947 */ /* 0x010fea0003800000 */
[----:B------:R-:W4:Y:S02]  /*9c30*/  LDC R3, c[0x0][0x64c] ;  /* 0x00019300ff037b82 */ /* 0x000f240000000800 */
[----:B----4-:R-:W-:-:S05]  /*9c40*/  IADD3 R3, P0, R14, R3, RZ ;  /* 0x000000030e037210 */ /* 0x010fca0007f1e0ff */
        /* <DEDUP_REMOVED lines=8> */
.L_x_286:
[----:B------:R-:W-:Y:S01]  /*9cd0*/  ISETP.NE.AND P0, PT, R2, 0x1, PT ;  /* 0x000000010200780c */ /* 0x000fe20003f05270 */
[----:B------:R-:W-:Y:S01]  /*9ce0*/  IMAD.MOV R13, RZ, RZ, -R13 ;  /* 0x000000ffff0d7224 */ /* 0x000fe200078e0a0d */
[----:B-12---:R-:W-:Y:S01]  /*9cf0*/  SHF.R.U64 R0, R4, R21, R5 ;  /* 0x0000001504007219 */ /* 0x006fe20000001205 */
[----:B0-----:R-:W-:Y:S01]  /*9d00*/  VIADD R5, R20, 0xffffffff ;  /* 0xffffffff14057836 */ /* 0x001fe20000000000 */
[----:B------:R-:W-:-:S03]  /*9d10*/  LOP3.LUT R153, R10, R153, RZ, 0xc0, !PT ;  /* 0x000000990a997212 */ /* 0x000fc600078ec0ff */
[----:B------:R-:W-:Y:S01]  /*9d20*/  IMAD.MOV R3, RZ, RZ, -R0 ;  /* 0x000000ffff037224 */ /* 0x000fe200078e0a00 */
[----:B------:R-:W-:Y:S01]  /*9d30*/  LOP3.LUT R5, R12, R5, RZ, 0xc0, !PT ;  /* 0x000000050c057212 */ /* 0x000fe200078ec0ff */
[----:B------:R-:W-:Y:S02]  /*9d40*/  IMAD R153, R28, R0, R153 ;  /* 0x000000001c997224 */ /* 0x000fe400078e0299 */
[----:B---3--:R-:W-:Y:S02]  /*9d50*/  IMAD R0, R3, R25, R14 ;  /* 0x0000001903007224 */ /* 0x008fe400078e020e */
[----:B------:R-:W-:Y:S02]  /*9d60*/  @P0 IMAD R26, R15, R13, R24 ;  /* 0x0000000d0f1a0224 */ /* 0x000fe400078e0218 */
[----:B------:R-:W-:Y:S02]  /*9d70*/  IMAD R4, R0, R20, R5 ;  /* 0x0000001400047224 */ /* 0x000fe400078e0205 */
[----:B------:R-:W-:-:S02]  /*9d80*/  IMAD R153, R153, R27, R26 ;  /* 0x0000001b99997224 */ /* 0x000fc400078e021a */
[----:B------:R-:W-:-:S03]  /*9d90*/  IMAD.MOV.U32 R3, RZ, RZ, 0x1 ;  /* 0x00000001ff037424 */ /* 0x000fc600078e00ff */
[----:B------:R-:W-:Y:S02]  /*9da0*/  SEL R152, R4, R153, !P0 ;  /* 0x0000009904987207 */ /* 0x000fe40004000000 */
[----:B------:R-:W-:Y:S02]  /*9db0*/  PRMT R0, R3, 0x7610, R0 ;  /* 0x0000761003007816 */ /* 0x000fe40000000000 */
[----:B------:R-:W-:-:S07]  /*9dc0*/  SEL R153, R153, R4, !P0 ;  /* 0x0000000499997207 */ /* 0x000fce0004000000 */
.L_x_284:
[----:B------:R-:W-:-:S13]  /*9dd0*/  LOP3.LUT P0, RZ, R0, 0xff, RZ, 0xc0, !PT ;  /* 0x000000ff00ff7812 */ /* 0x000fda000780c0ff */
[----:B------:R-:W-:Y:S05]  /*9de0*/  @P0 BRA `(.L_x_287) ;  /* 0xffffff7000840947 */ /* 0x000fea000383ffff */
[----:B------:R-:W-:Y:S05]  /*9df0*/  EXIT ;  /* 0x000000000000794d */ /* 0x000fea0003800000 */
.L_x_4:
[----:B0-----:R-:W-:Y:S01]  /*9e00*/  ULDC.64 UR4, c[0x0][0x650] ;  /* 0x0001940000047ab9 */ /* 0x001fe20000000a00 */
        /* <DEDUP_REMOVED lines=25> */
.L_x_289:
[--C-:B------:R-:W-:Y:S01]  /*9fa0*/  SHF.R.U64 R12, R10, R14, R11.reuse ;  /* 0x0000000e0a0c7219 */ /* 0x100fe2000000120b */
[----:B------:R-:W0:Y:S01]  /*9fb0*/  LDC R22, c[0x0][0x618] ;  /* 0x00018600ff167b82 */ /* 0x000e220000000800 */
[----:B------:R-:W-:Y:S01]  /*9fc0*/  I2FP.F32.U32 R6, R4 ;  /* 0x0000000400067245 */ /* 0x000fe20000201000 */
[----:B------:R-:W-:Y:S01]  /*9fd0*/  ULDC UR4, c[0x0][0x150] ;  /* 0x0000540000047ab9 */ /* 0x000fe20000000800 */
[----:B------:R-:W-:Y:S02]  /*9fe0*/  SHF.R.U32.HI R5, RZ, R14, R11 ;  /* 0x0000000eff057219 */ /* 0x000fe4000001160b */
[----:B------:R-:W-:Y:S01]  /*9ff0*/  IADD3 R9, P0, RZ, -R12, RZ ;  /* 0x8000000cff097210 */ /* 0x000fe20007f1e0ff */
[----:B------:R-:W-:Y:S01]  /*a000*/  FMUL R11, R6, UR4 ;  /* 0x00000004060b7c20 */ /* 0x000fe20008400000 */
[----:B------:R-:W-:Y:S01]  /*a010*/  ULDC UR4, c[0x0][0x154] ;  /* 0x0000550000047ab9 */ /* 0x000fe20000000800 */
[----:B------:R-:W1:Y:S02]  /*a020*/  LDC.64 R24, c[0x0][0x640] ;  /* 0x00019000ff187b82 */ /* 0x000e640000000a00 */
[----:B------:R-:W-:-:S02]  /*a030*/  IMAD.X R5, RZ, RZ, ~R5, P0 ;  /* 0x000000ffff057224 */ /* 0x000fc400000e0e05 */
[----:B------:R-:W2:Y:S01]  /*a040*/  F2I.U32.TRUNC.NTZ R11, R11 ;  /* 0x0000000b000b7305 */ /* 0x000ea2000020f000 */
[----:B------:R-:W-:-:S03]  /*a050*/  IMAD.WIDE.U32 R6, R9, R20, R16 ;  /* 0x0000001409067225 */ /* 0x000fc600078e0010 */
[----:B------:R-:W3:Y:S01]  /*a060*/  LDC R13, c[0x0][0x144] ;  /* 0x00005100ff0d7b82 */ /* 0x000ee20000000800 */
[----:B------:R-:W-:-:S04]  /*a070*/  IMAD R8, R5, R20, RZ ;  /* 0x0000001405087224 */ /* 0x000fc800078e02ff */
[----:B------:R-:W-:Y:S02]  /*a080*/  IMAD R5, R9, R21, R8 ;  /* 0x0000001509057224 */ /* 0x000fe400078e0208 */
[----:B------:R-:W-:Y:S01]  /*a090*/  IMAD.MOV.U32 R8, RZ, RZ, -0x1 ;  /* 0xffffffffff087424 */ /* 0x000fe200078e00ff */
[----:B------:R-:W4:Y:S01]  /*a0a0*/  LDC R14, c[0x0][0x608] ;  /* 0x00018200ff0e7b82 */ /* 0x000f220000000800 */
[----:B------:R-:W-:Y:S01]  /*a0b0*/  IMAD.IADD R5, R7, 0x1, R5 ;  /* 0x0000000107057824 */ /* 0x000fe200078e0205 */
[----:B------:R-:W-:-:S04]  /*a0c0*/  I2FP.F32.U32 R7, R3 ;  /* 0x0000000300077245 */ /* 0x000fc80000201000 */
[-C--:B0-----:R-:W-:Y:S01]  /*a0d0*/  SHF.R.U64 R10, R6, R22.reuse, R5 ;  /* 0x00000016060a7219 */ /* 0x081fe20000001205 */
[----:B--2---:R-:W-:Y:S01]  /*a0e0*/  IMAD.MOV R6, RZ, RZ, -R11 ;  /* 0x000000ffff067224 */ /* 0x004fe200078e0a0b */
[----:B------:R-:W0:Y:S01]  /*a0f0*/  LDC R9, c[0x0][0x658] ;  /* 0x00019600ff097b82 */ /* 0x000e220000000800 */
[----:B-1----:R-:W-:Y:S01]  /*a100*/  ISETP.NE.U32.AND P0, PT, R24, RZ, PT ;  /* 0x000000ff1800720c */ /* 0x002fe20003f05070 */
[----:B------:R-:W-:Y:S01]  /*a110*/  FMUL R7, R7, UR4 ;  /* 0x0000000407077c20 */ /* 0x000fe20008400000 */
[----:B------:R-:W-:Y:S02]  /*a120*/  SHF.R.U32.HI R5, RZ, R22, R5 ;  /* 0x00000016ff057219 */ /* 0x000fe40000011605 */
[----:B------:R-:W-:-:S03]  /*a130*/  ISETP.NE.AND.EX P0, PT, R25, RZ, PT, P0 ;  /* 0x000000ff1900720c */ /* 0x000fc60003f05300 */
[----:B------:R-:W1:Y:S01]  /*a140*/  LDC R20, c[0x0][0x148] ;  /* 0x00005200ff147b82 */ /* 0x000e620000000800 */
[----:B---3--:R-:W-:Y:S02]  /*a150*/  IMAD R23, R13, R6, R4 ;  /* 0x000000060d177224 */ /* 0x008fe400078e0204 */
[----:B------:R-:W-:-:S05]  /*a160*/  IMAD.MOV.U32 R6, RZ, RZ, 0x1 ;  /* 0x00000001ff067424 */ /* 0x000fca00078e00ff */
[----:B------:R-:W2:Y:S01]  /*a170*/  LDC R21, c[0x0][0x600] ;  /* 0x00018000ff157b82 */ /* 0x000ea20000000800 */
[-CC-:B----4-:R-:W-:Y:S02]  /*a180*/  SHF.R.U64 R13, R10, R14.reuse, R5.reuse ;  /* 0x0000000e0a0d7219 */ /* 0x190fe40000001205 */
[----:B------:R-:W-:Y:S02]  /*a190*/  SHF.R.U32.HI R4, RZ, R14, R5 ;  /* 0x0000000eff047219 */ /* 0x000fe40000011605 */
[----:B------:R3:W4:Y:S03]  /*a1a0*/  F2I.U32.TRUNC.NTZ R14, R7 ;  /* 0x00000007000e7305 */ /* 0x000726000020f000 */
[----:B------:R-:W1:Y:S01]  /*a1b0*/  LDC R26, c[0x0][0x648] ;  /* 0x00019200ff1a7b82 */ /* 0x000e620000000800 */
[-C--:B0-----:R-:W-:Y:S02]  /*a1c0*/  SHF.R.U64 R15, R13, R9.reuse, R4 ;  /* 0x000000090d0f7219 */ /* 0x081fe40000001204 */
[----:B------:R-:W-:-:S02]  /*a1d0*/  SHF.L.U32 R8, R8, R9, RZ ;  /* 0x0000000908087219 */ /* 0x000fc400000006ff */
[-C--:B------:R-:W-:Y:S01]  /*a1e0*/  SHF.R.U32.HI R5, RZ, R9.reuse, R4 ;  /* 0x00000009ff057219 */ /* 0x080fe20000011604 */
[----:B------:R-:W-:Y:S01]  /*a1f0*/  IMAD.MOV.U32 R4, RZ, RZ, R15 ;  /* 0x000000ffff047224 */ /* 0x000fe200078e000f */
[----:B------:R-:W-:Y:S01]  /*a200*/  SHF.L.U32 R22, R6, R9, RZ ;  /* 0x0000000906167219 */ /* 0x000fe200000006ff */
[----:B------:R-:W0:Y:S01]  /*a210*/  LDC R27, c[0x0][0x638] ;  /* 0x00018e00ff1b7b82 */ /* 0x000e220000000800 */
[----:B------:R-:W-:-:S07]  /*a220*/  LOP3.LUT R28, RZ, R8, RZ, 0x33, !PT ;  /* 0x00000008ff1c7212 */ /* 0x000fce00078e33ff */
        /* <DEDUP_REMOVED lines=12> */
.L_x_290:
[----:B------:R-:W-:Y:S01]  /*a2f0*/  ISETP.NE.AND P0, PT, R2, 0x1, PT ;  /* 0x000000010200780c */ /* 0x000fe20003f05270 */
[----:B--2---:R-:W-:Y:S01]  /*a300*/  VIADD R7, R21, 0xffffffff ;  /* 0xffffffff15077836 */ /* 0x004fe20000000000 */
[----:B-1----:R-:W-:Y:S01]  /*a310*/  SHF.R.U64 R5, R4, R26, R5 ;  /* 0x0000001a04057219 */ /* 0x002fe20000001205 */
[----:B------:R-:W-:Y:S01]  /*a320*/  IMAD.MOV R14, RZ, RZ, -R14 ;  /* 0x000000ffff0e7224 */ /* 0x000fe200078e0a0e */
[----:B------:R-:W-:Y:S01]  /*a330*/  LOP3.LUT R4, R13, R28, RZ, 0xc0, !PT ;  /* 0x0000001c0d047212 */ /* 0x000fe200078ec0ff */
[----:B------:R-:W-:Y:S01]  /*a340*/  IMAD.MOV.U32 R8, RZ, RZ, R12 ;  /* 0x000000ffff087224 */ /* 0x000fe200078e000c */
[----:B------:R-:W-:Y:S01]  /*a350*/  LOP3.LUT R10, R10, R7, RZ, 0xc0, !PT ;  /* 0x000000070a0a7212 */ /* 0x000fe200078ec0ff */
[----:B------:R-:W-:Y:S02]  /*a360*/  IMAD.MOV R6, RZ, RZ, -R5 ;  /* 0x000000ffff067224 */ /* 0x000fe400078e0a05 */
[----:B------:R-:W-:-:S04]  /*a370*/  IMAD R4, R22, R5, R4 ;  /* 0x0000000516047224 */ /* 0x000fc800078e0204 */
[----:B------:R-:W-:Y:S02]  /*a380*/  @P0 IMAD R23, R20, R14, R3 ;  /* 0x0000000e14170224 */ /* 0x000fe400078e0203 */
[----:B0-----:R-:W-:Y:S02]  /*a390*/  IMAD R3, R6, R27, R15 ;  /* 0x0000001b06037224 */ /* 0x001fe400078e020f */
[----:B------:R-:W-:Y:S02]  /*a3a0*/  IMAD R7, R4, R29, R23 ;  /* 0x0000001d04077224 */ /* 0x000fe400078e0217 */
[----:B------:R-:W-:Y:S02]  /*a3b0*/  IMAD R4, R3, R21, R10 ;  /* 0x0000001503047224 */ /* 0x000fe400078e020a */
[----:B------:R-:W-:-:S03]  /*a3c0*/  IMAD.MOV.U32 R6, RZ, RZ, 0x1 ;  /* 0x00000001ff067424 */ /* 0x000fc600078e00ff */
[----:B------:R-:W-:Y:S02]  /*a3d0*/  SEL R9, R4, R7, !P0 ;  /* 0x0000000704097207 */ /* 0x000fe40004000000 */
[----:B------:R-:W-:-:S07]  /*a3e0*/  SEL R7, R7, R4, !P0 ;  /* 0x0000000407077207 */ /* 0x000fce0004000000 */
.L_x_288:
[----:B------:R-:W-:-:S08]  /*a3f0*/  NOP ;  /* 0x0000000000007918 */ /* 0x000fd00000000000 */
[----:B------:R-:W0:-:S00]  /*a400*/  USETMAXREG.DEALLOC.CTAPOOL 0x28 ;  /* 0x00000028000079c8 */ /* 0x000e0000080e0500 */
[----:B0-----:R-:W-:-:S13]  /*a410*/  ISETP.NE.AND P0, PT, R0, RZ, PT ;  /* 0x000000ff0000720c */ /* 0x001fda0003f05270 */
[----:B------:R-:W-:Y:S05]  /*a420*/  @P0 EXIT ;  /* 0x000000000000094d */ /* 0x000fea0003800000 */
[----:B------:R-:W-:Y:S01]  /*a430*/  LOP3.LUT P0, RZ, R6, 0xff, RZ, 0xc0, !PT ;  /* 0x000000ff06ff7812 */ /* 0x000fe2000780c0ff */
[----:B------:R-:W-:Y:S02]  /*a440*/  IMAD.MOV.U32 R0, RZ, RZ, 0x1 ;  /* 0x00000001ff007424 */ /* 0x000fe400078e00ff */
[----:B------:R-:W-:-:S10]  /*a450*/  IMAD.MOV.U32 R12, RZ, RZ, RZ ;  /* 0x000000ffff0c7224 */ /* 0x000fd400078e00ff */
[----:B------:R-:W-:Y:S05]  /*a460*/  @!P0 BRA `(.L_x_291) ;  /* 0x0000000c00508947 */ /* 0x000fea0003800000 */
[----:B------:R-:W0:Y:S01]  /*a470*/  LDC R0, c[0x0][0x28c] ;  /* 0x0000a300ff007b82 */ /* 0x000e220000000800 */
[----:B------:R-:W-:Y:S01]  /*a480*/  ULDC UR5, c[0x0][0x658] ;  /* 0x0001960000057ab9 */ /* 0x000fe20000000800 */
[----:B------:R-:W-:Y:S01]  /*a490*/  UMOV UR7, 0xffffffff ;  /* 0xffffffff00077882 */ /* 0x000fe20000000000 */
[----:B------:R-:W-:Y:S01]  /*a4a0*/  ULDC UR6, c[0x0][0xc] ;  /* 0x0000030000067ab9 */ /* 0x000fe20000000800 */
[----:B------:R-:W-:Y:S01]  /*a4b0*/  USHF.L.U32 UR8, UR7, UR5, URZ ;  /* 0x0000000507087299 */ /* 0x000fe2000800063f */
[C---:B------:R-:W-:Y:S01]  /*a4c0*/  LOP3.LUT P2, RZ, R18.reuse, 0x7f, RZ, 0xc0, !PT ;  /* 0x0000007f12ff7812 */ /* 0x040fe2000784c0ff */
[----:B------:R-:W-:Y:S01]  /*a4d0*/  UMOV UR9, 0x1 ;  /* 0x0000000100097882 */ /* 0x000fe20000000000 */
[----:B------:R-:W-:Y:S01]  /*a4e0*/  ULDC UR7, c[0x0][0x10] ;  /* 0x0000040000077ab9 */ /* 0x000fe20000000800 */
[----:B------:R-:W-:Y:S01]  /*a4f0*/  USHF.L.U32 UR21, UR9, UR5, URZ ;  /* 0x0000000509157299 */ /* 0x000fe2000800063f */
[----:B------:R-:W-:Y:S01]  /*a500*/  LOP3.LUT P0, RZ, R18, 0x1f, RZ, 0xc0, !PT ;  /* 0x0000001f12ff7812 */ /* 0x000fe2000780c0ff */
[----:B------:R-:W-:Y:S01]  /*a510*/  UIMAD.WIDE.U32 UR6, UR6, UR7, URZ ;  /* 0x00000007060672a5 */ /* 0x000fe2000f8e003f */
[----:B------:R-:W-:Y:S01]  /*a520*/  BSSY B0, `(.L_x_291) ;  /* 0x00000c8000007945 */ /* 0x000fe20003800000 */
[----:B------:R-:W-:Y:S01]  /*a530*/  ULDC UR5, c[0x0][0x14] ;  /* 0x0000050000057ab9 */ /* 0x000fe20000000800 */
[----:B------:R-:W-:Y:S01]  /*a540*/  IMAD.MOV.U32 R13, RZ, RZ, 0x1 ;  /* 0x00000001ff0d7424 */ /* 0x000fe200078e00ff */
[----:B------:R-:W-:Y:S01]  /*a550*/  UIMAD.WIDE.U32 UR22, UR6, UR5, URZ ;  /* 0x00000005061672a5 */ /* 0x000fe2000f8e003f */
[----:B------:R-:W-:Y:S01]  /*a560*/  LOP3.LUT R11, R19, 0x2, RZ, 0xfc, !PT ;  /* 0x00000002130b7812 */ /* 0x000fe200078efcff */
[----:B------:R-:W-:Y:S01]  /*a570*/  UIMAD UR5, UR7, UR5, URZ ;  /* 0x00000005070572a4 */ /* 0x000fe2000f8e023f */
[----:B------:R-:W-:Y:S01]  /*a580*/  PLOP3.LUT P0, PT, P0, P2, PT, 0x8a, 0x0 ;  /* 0x000000000000781c */ /* 0x000fe20000705172 */
[----:B------:R-:W-:Y:S01]  /*a590*/  IMAD.MOV.U32 R12, RZ, RZ, RZ ;  /* 0x000000ffff0c7224 */ /* 0x000fe200078e00ff */
[----:B------:R-:W-:Y:S01]  /*a5a0*/  ULDC UR4, c[0x0][0x600] ;  /* 0x0001800000047ab9 */ /* 0x000fe20000000800 */
[----:B------:R-:W-:-:S02]  /*a5b0*/  ULOP3.LUT UR13, URZ, UR8, URZ, 0x33, !UPT ;  /* 0x000000083f0d7292 */ /* 0x000fc4000f8e333f */
[----:B------:R-:W-:Y:S01]  /*a5c0*/  UIADD3 UR4, UR4, -0x1, URZ ;  /* 0xffffffff04047890 */ /* 0x000fe2000fffe03f */
[----:B0-----:R-:W-:Y:S01]  /*a5d0*/  VIADD R0, R0, 0x1f ;  /* 0x0000001f00007836 */ /* 0x001fe20000000000 */
[----:B------:R-:W-:Y:S01]  /*a5e0*/  UIADD3 UR5, UR23, UR5, URZ ;  /* 0x0000000517057290 */ /* 0x000fe2000fffe03f */
[----:B------:R-:W-:-:S03]  /*a5f0*/  ULDC.64 UR30, c[0x0][0x198] ;  /* 0x00006600001e7ab9 */ /* 0x000fc60000000a00 */
[----:B------:R-:W-:-:S04]  /*a600*/  SHF.R.S32.HI R3, RZ, 0x1f, R0 ;  /* 0x0000001fff037819 */ /* 0x000fc80000011400 */
[----:B------:R-:W-:Y:S01]  /*a610*/  LEA.HI R3, R3, R0, RZ, 0x5 ;  /* 0x0000000003037211 */ /* 0x000fe200078f28ff */
[----:B------:R-:W-:-:S03]  /*a620*/  IMAD.MOV.U32 R0, RZ, RZ, 0x1 ;  /* 0x00000001ff007424 */ /* 0x000fc600078e00ff */
[----:B------:R-:W-:-:S05]  /*a630*/  SHF.R.S32.HI R3, RZ, 0x5, R3 ;  /* 0x00000005ff037819 */ /* 0x000fca0000011403 */
[----:B------:R-:W-:-:S07]  /*a640*/  VIADD R10, R3, 0x1 ;  /* 0x00000001030a7836 */ /* 0x000fce0000000000 */
.L_x_303:
[----:B------:R-:W-:-:S03]  /*a650*/  UMOV UR6, 0xffffffff ;  /* 0xffffffff00067882 */ /* 0x000fc60000000000 */
[----:B------:R-:W-:Y:S05]  /*a660*/  BRA.DIV UR6, `(.L_x_292) ;  /* 0x0000001206707947 */ /* 0x000fea000b800000 */
[----:B------:R-:W-:-:S13]  /*a670*/  ELECT P6, URZ, PT ;  /* 0x00000000003f782f */ /* 0x000fda00038c0000 */
.L_x_319:
[----:B------:R-:W-:Y:S04]  /*a680*/  BSSY B1, `(.L_x_293) ;  /* 0x0000040000017945 */ /* 0x000fe80003800000 */
[----:B------:R-:W-:Y:S05]  /*a690*/  @!P6 BRA `(.L_x_294) ;  /* 0x0000000000f8e947 */ /* 0x000fea0003800000 */
[----:B------:R-:W0:Y:S02]  /*a6a0*/  LDC R4, c[0x0][0x28c] ;  /* 0x0000a300ff047b82 */ /* 0x000e240000000800 */
[----:B0-----:R-:W-:-:S13]  /*a6b0*/  ISETP.GE.AND P1, PT, R4, 0x1, PT ;  /* 0x000000010400780c */ /* 0x001fda0003f26270 */
[----:B------:R-:W-:Y:S05]  /*a6c0*/  @!P1 BRA `(.L_x_294) ;  /* 0x0000000000ec9947 */ /* 0x000fea0003800000 */
[----:B------:R-:W-:Y:S02]  /*a6d0*/  IMAD.SHL.U32 R15, R7, 0x80, RZ ;  /* 0x00000080070f7824 */ /* 0x000fe400078e00ff */
[----:B------:R-:W-:Y:S02]  /*a6e0*/  IMAD.SHL.U32 R18, R9, 0x100, RZ ;  /* 0x0000010009127824 */ /* 0x000fe400078e00ff */
[----:B------:R-:W-:Y:S02]  /*a6f0*/  IMAD.MOV.U32 R20, RZ, RZ, RZ ;  /* 0x000000ffff147224 */ /* 0x000fe400078e00ff */
[----:B------:R-:W-:Y:S02]  /*a700*/  IMAD.MOV.U32 R4, RZ, RZ, R10 ;  /* 0x000000ffff047224 */ /* 0x000fe400078e000a */
[----:B------:R-:W-:Y:S02]  /*a710*/  IMAD.MOV.U32 R5, RZ, RZ, R0 ;  /* 0x000000ffff057224 */ /* 0x000fe400078e0000 */
[----:B------:R-:W-:-:S02]  /*a720*/  IMAD.MOV.U32 R6, RZ, RZ, R12 ;  /* 0x000000ffff067224 */ /* 0x000fc400078e000c */
[----:B------:R-:W-:-:S07]  /*a730*/  VIADD R22, R15, 0x40 ;  /* 0x000000400f167836 */ /* 0x000fce0000000000 */
.L_x_298:
[----:B------:R-:W0:Y:S01]  /*a740*/  S2R R14, SR_CgaCtaId ;  /* 0x00000000000e7919 */ /* 0x000e220000008800 */
[----:B------:R-:W-:Y:S01]  /*a750*/  MOV R7, 0x400 ;  /* 0x0000040000077802 */ /* 0x000fe20000000f00 */
[----:B------:R-:W1:Y:S03]  /*a760*/  @!P2 LDC R9, c[0x0][0x500] ;  /* 0x00014000ff09ab82 */ /* 0x000e660000000800 */
[----:B0-----:R-:W-:Y:S02]  /*a770*/  LEA R21, R14, R7, 0x18 ;  /* 0x000000070e157211 */ /* 0x001fe400078ec0ff */
[----:B------:R-:W-:-:S03]  /*a780*/  SHF.L.U32 R7, R5, 0x1f, RZ ;  /* 0x0000001f05077819 */ /* 0x000fc600000006ff */
[----:B------:R-:W-:-:S04]  /*a790*/  IMAD R14, R6, 0x8, R21 ;  /* 0x00000008060e7824 */ /* 0x000fc800078e0215 */
[----:B------:R-:W0:Y:S02]  /*a7a0*/  SYNCS.PHASECHK.TRANS64.TRYWAIT P1, [R14+URZ+0x48], R7 ;  /* 0x000048070e0075a7 */ /* 0x000e24000802017f */
[----:B01----:R-:W-:Y:S05]  /*a7b0*/  @!P1 BRA `(.L_x_295) ;  /* 0x00000010003c9947 */ /* 0x003fea0003800000 */
.L_x_320:
[----:B0-----:R-:W-:Y:S01]  /*a7c0*/  PRMT R7, R11, 0x9910, RZ ;  /* 0x000099100b077816 */ /* 0x001fe200000000ff */
[----:B------:R0:W-:Y:S03]  /*a7d0*/  @!P2 SYNCS.ARRIVE.TRANS64 RZ, [R14+URZ], R9 ;  /* 0x000000090effa9a7 */ /* 0x0001e6000800003f */
[----:B------:R-:W-:-:S13]  /*a7e0*/  ISETP.NE.AND P1, PT, R7, 0x2, PT ;  /* 0x000000020700780c */ /* 0x000fda0003f25270 */
[----:B0-----:R-:W-:Y:S05]  /*a7f0*/  @P1 BRA `(.L_x_296) ;  /* 0x0000000000041947 */ /* 0x001fea0003800000 */
[----:B------:R-:W-:Y:S01]  /*a800*/  BPT.TRAP 0x1 ;  /* 0x000000040000795c */ /* 0x000fe20000300000 */
.L_x_296:
[----:B------:R-:W-:Y:S05]  /*a810*/  @P0 BRA `(.L_x_297) ;  /* 0x0000000000040947 */ /* 0x000fea0003800000 */
[----:B------:R-:W-:Y:S01]  /*a820*/  BPT.TRAP 0x1 ;  /* 0x000000040000795c */ /* 0x000fe20000300000 */
.L_x_297:
[--C-:B------:R-:W-:Y:S01]  /*a830*/  IMAD R7, R6, 0x2000, R21.reuse ;  /* 0x0000200006077824 */ /* 0x100fe200078e0215 */
[----:B------:R-:W-:Y:S01]  /*a840*/  R2UR UR25, R14 ;  /* 0x000000000e1972ca */ /* 0x000fe200000e0000 */
[----:B------:R-:W-:Y:S01]  /*a850*/  IMAD R21, R6, 0x4000, R21 ;  /* 0x0000400006157824 */ /* 0x000fe200078e0215 */
[----:B------:R-:W-:Y:S01]  /*a860*/  R2UR UR27, R20 ;  /* 0x00000000141b72ca */ /* 0x000fe200000e0000 */
[----:B------:R-:W-:Y:S01]  /*a870*/  VIADD R4, R4, 0xffffffff ;  /* 0xffffffff04047836 */ /* 0x000fe20000000000 */
[----:B------:R-:W-:Y:S01]  /*a880*/  R2UR UR16, R7 ;  /* 0x00000000071072ca */ /* 0x000fe200000e0000 */
[----:B------:R-:W-:Y:S01]  /*a890*/  UIADD3 UR6, UP0, UR30, 0xf0, URZ ;  /* 0x000000f01e067890 */ /* 0x000fe2000ff1e03f */
[----:B------:R-:W-:Y:S01]  /*a8a0*/  R2UR UR8, R21 ;  /* 0x00000000150872ca */ /* 0x000fe200000e0000 */
[----:B------:R-:W-:Y:S01]  /*a8b0*/  UIADD3 UR32, UP1, UR30, 0x1f0, URZ ;  /* 0x000001f01e207890 */ /* 0x000fe2000ff3e03f */
[----:B------:R-:W-:Y:S01]  /*a8c0*/  R2UR UR28, R8 ;  /* 0x00000000081c72ca */ /* 0x000fe200000e0000 */
[----:B------:R-:W-:Y:S01]  /*a8d0*/  UIADD3.X UR7, URZ, UR31, URZ, UP0, !UPT ;  /* 0x0000001f3f077290 */ /* 0x000fe200087fe43f */
[----:B------:R-:W-:Y:S01]  /*a8e0*/  R2UR UR26, R15 ;  /* 0x000000000f1a72ca */ /* 0x000fe200000e0000 */
[----:B------:R-:W-:Y:S01]  /*a8f0*/  VIADD R6, R6, 0x1 ;  /* 0x0000000106067836 */ /* 0x000fe20000000000 */
[----:B------:R-:W-:Y:S01]  /*a900*/  R2UR UR18, R22 ;  /* 0x00000000161272ca */ /* 0x000fe200000e0000 */
[----:B------:R-:W-:Y:S01]  /*a910*/  UIADD3.X UR33, URZ, UR31, URZ, UP1, !UPT ;  /* 0x0000001f3f217290 */ /* 0x000fe20008ffe43f */
[----:B------:R-:W-:Y:S01]  /*a920*/  R2UR UR11, R18 ;  /* 0x00000000120b72ca */ /* 0x000fe200000e0000 */
[----:B------:R-:W-:Y:S01]  /*a930*/  UMOV UR14, 0x0 ;  /* 0x00000000000e7882 */ /* 0x000fe20000000000 */
[----:B------:R-:W-:Y:S01]  /*a940*/  ISETP.GT.AND P3, PT, R4, 0x1, PT ;  /* 0x000000010400780c */ /* 0x000fe20003f64270 */
[----:B------:R-:W-:Y:S01]  /*a950*/  UIADD3 UR24, UR16, 0x180, URZ ;  /* 0x0000018010187890 */ /* 0x000fe2000fffe03f */
[----:B------:R-:W-:Y:S01]  /*a960*/  ISETP.NE.AND P1, PT, R6, 0x9, PT ;  /* 0x000000090600780c */ /* 0x000fe20003f25270 */
[----:B------:R-:W-:Y:S01]  /*a970*/  UIADD3 UR16, UR16, 0x1180, URZ ;  /* 0x0000118010107890 */ /* 0x000fe2000fffe03f */
[----:B------:R-:W-:Y:S01]  /*a980*/  VIADD R20, R20, 0x20 ;  /* 0x0000002014147836 */ /* 0x000fe20000000000 */
[----:B------:R-:W-:Y:S01]  /*a990*/  UIADD3 UR8, UR8, 0x12180, URZ ;  /* 0x0001218008087890 */ /* 0x000fe2000fffe03f */
[----:B------:R-:W-:Y:S01]  /*a9a0*/  SEL R14, RZ, 0x1, P1 ;  /* 0x00000001ff0e7807 */ /* 0x000fe20000800000 */
[----:B------:R-:W-:Y:S01]  /*a9b0*/  UMOV UR15, 0x10000000 ;  /* 0x10000000000f7882 */ /* 0x000fe20000000000 */
[----:B------:R-:W-:Y:S01]  /*a9c0*/  UMOV UR17, UR25 ;  /* 0x0000001900117c82 */ /* 0x000fe20008000000 */
[----:B------:R-:W-:Y:S01]  /*a9d0*/  UMOV UR19, UR27 ;  /* 0x0000001b00137c82 */ /* 0x000fe20008000000 */
[----:B------:R-:W-:Y:S01]  /*a9e0*/  UMOV UR20, UR28 ;  /* 0x0000001c00147c82 */ /* 0x000fe20008000000 */
[----:B------:R0:W-:Y:S01]  /*a9f0*/  UTMALDG.3D [UR24], [UR6], desc[UR14] ;  /* 0x00000e18060075b4 */ /* 0x0001e20008011000 */
[----:B------:R-:W-:Y:S01]  /*aa00*/  UMOV UR9, UR25 ;  /* 0x0000001900097c82 */ /* 0x000fe20008000000 */
[----:B------:R-:W-:Y:S01]  /*aa10*/  UMOV UR10, UR27 ;  /* 0x0000001b000a7c82 */ /* 0x000fe20008000000 */
[----:B------:R-:W-:Y:S01]  /*aa20*/  UMOV UR12, UR28 ;  /* 0x0000001c000c7c82 */ /* 0x000fe20008000000 */
[----:B------:R-:W-:-:S02]  /*aa30*/  LOP3.LUT R5, R5, R14, RZ, 0x3c, !PT ;  /* 0x0000000e05057212 */ /* 0x000fc400078e3cff */
[----:B------:R-:W-:Y:S01]  /*aa40*/  SEL R6, R6, RZ, P1 ;  /* 0x000000ff06067207 */ /* 0x000fe20000800000 */
[----:B------:R0:W-:Y:S01]  /*aa50*/  UTMALDG.3D [UR16], [UR6], desc[UR14] ;  /* 0x00000e10060075b4 */ /* 0x0001e20008011000 */
[----:B------:R0:W-:Y:S02]  /*aa60*/  UTMALDG.3D [UR8], [UR32], desc[UR14] ;  /* 0x00000e08200075b4 */ /* 0x0001e40008011000 */
[----:B0-----:R-:W-:Y:S05]  /*aa70*/  @P3 BRA `(.L_x_298) ;  /* 0xfffffffc00303947 */ /* 0x001fea000383ffff */
.L_x_294:
[----:B------:R-:W-:Y:S05]  /*aa80*/  BSYNC B1 ;  /* 0x0000000000017941 */ /* 0x000fea0003800000 */
.L_x_293:
[----:B------:R-:W-:Y:S01]  /*aa90*/  LOP3.LUT P3, RZ, R13, 0xff, RZ, 0xc0, !PT ;  /* 0x000000ff0dff7812 */ /* 0x000fe2000786c0ff */
[----:B------:R-:W-:Y:S01]  /*aaa0*/  IMAD.IADD R12, R3, 0x1, R12 ;  /* 0x00000001030c7824 */ /* 0x000fe200078e020c */
[----:B------:R-:W-:Y:S01]  /*aab0*/  IADD3 R16, P4, R16, UR22, RZ ;  /* 0x0000001610107c10 */ /* 0x000fe2000ff9e0ff */
[----:B------:R-:W-:Y:S01]  /*aac0*/  ULDC.64 UR6, c[0x0][0x650] ;  /* 0x0001940000067ab9 */ /* 0x000fe20000000a00 */
[----:B------:R-:W-:Y:S01]  /*aad0*/  BSSY B1, `(.L_x_299) ;  /* 0x000006a000017945 */ /* 0x000fe20003800000 */
[----:B------:R-:W-:Y:S01]  /*aae0*/  IMAD.MOV.U32 R9, RZ, RZ, -0x1 ;  /* 0xffffffffff097424 */ /* 0x000fe200078e00ff */
[----:B------:R-:W-:Y:S01]  /*aaf0*/  ISETP.GT.U32.AND P1, PT, R12, 0x8, PT ;  /* 0x000000080c00780c */ /* 0x000fe20003f24070 */
[----:B------:R-:W-:Y:S01]  /*ab00*/  IMAD.MOV.U32 R8, RZ, RZ, -0x1 ;  /* 0xffffffffff087424 */ /* 0x000fe200078e00ff */
[----:B------:R-:W-:Y:S02]  /*ab10*/  IADD3.X R17, R17, UR5, RZ, P4, !PT ;  /* 0x0000000511117c10 */ /* 0x000fe4000a7fe4ff */
[----:B------:R-:W-:-:S02]  /*ab20*/  ISETP.LT.U32.AND P1, PT, R3, 0x9, P1 ;  /* 0x000000090300780c */ /* 0x000fc40000f21070 */
[----:B------:R-:W-:Y:S01]  /*ab30*/  PRMT R13, RZ, 0x7610, R13 ;  /* 0x00007610ff0d7816 */ /* 0x000fe2000000000d */
[----:B------:R-:W0:Y:S01]  /*ab40*/  @P3 S2R R5, SR_CgaCtaId ;  /* 0x0000000000053919 */ /* 0x000e220000008800 */
[----:B------:R-:W-:-:S04]  /*ab50*/  @P3 MOV R4, 0x400 ;  /* 0x0000040000043802 */ /* 0x000fc80000000f00 */
[----:B0-----:R-:W-:Y:S01]  /*ab60*/  @P3 LEA R6, R5, R4, 0x18 ;  /* 0x0000000405063211 */ /* 0x001fe200078ec0ff */
[----:B------:R-:W-:-:S03]  /*ab70*/  IMAD.WIDE.U32 R4, R12, 0x38e38e39, RZ ;  /* 0x38e38e390c047825 */ /* 0x000fc600078e00ff */
[----:B------:R0:W-:Y:S01]  /*ab80*/  @P3 SYNCS.ARRIVE.TRANS64.A1T0 RZ, [R6+URZ+0xa8], RZ ;  /* 0x0000a8ff06ff39a7 */ /* 0x0001e2000810003f */
[----:B------:R-:W-:Y:S02]  /*ab90*/  ISETP.GE.U32.AND P3, PT, R3, 0x9, PT ;  /* 0x000000090300780c */ /* 0x000fe40003f66070 */
[----:B------:R-:W-:Y:S02]  /*aba0*/  SHF.R.U32.HI R7, RZ, 0x1, R5 ;  /* 0x00000001ff077819 */ /* 0x000fe40000011605 */
[----:B------:R-:W-:Y:S02]  /*abb0*/  SEL R5, RZ, 0x1, !P1 ;  /* 0x00000001ff057807 */ /* 0x000fe40004800000 */
[----:B------:R-:W-:Y:S01]  /*abc0*/  ISETP.GE.U32.AND P1, PT, R16, UR6, PT ;  /* 0x0000000610007c0c */ /* 0x000fe2000bf26070 */
[----:B------:R-:W-:Y:S01]  /*abd0*/  IMAD R12, R7, -0x9, R12 ;  /* 0xfffffff7070c7824 */ /* 0x000fe200078e020c */
[----:B------:R-:W-:Y:S02]  /*abe0*/  LOP3.LUT R0, R0, R5, RZ, 0x3c, !PT ;  /* 0x0000000500007212 */ /* 0x000fe400078e3cff */
[----:B------:R-:W-:-:S02]  /*abf0*/  ISETP.GE.U32.AND.EX P1, PT, R17, UR7, PT, P1 ;  /* 0x0000000711007c0c */ /* 0x000fc4000bf26110 */
[----:B------:R-:W-:Y:S02]  /*ac00*/  PRMT R4, RZ, 0x7610, R4 ;  /* 0x00007610ff047816 */ /* 0x000fe40000000004 */
[----:B------:R-:W-:Y:S01]  /*ac10*/  @P3 LOP3.LUT R0, R0, 0x1, R7, 0x78, !PT ;  /* 0x0000000100003812 */ /* 0x000fe200078e7807 */
[----:B------:R-:W-:-:S08]  /*ac20*/  IMAD.MOV.U32 R7, RZ, RZ, -0x1 ;  /* 0xffffffffff077424 */ /* 0x000fd000078e00ff */
[----:B0-----:R-:W-:Y:S05]  /*ac30*/  @P1 BRA `(.L_x_300) ;  /* 0x00000004004c1947 */ /* 0x001fea0003800000 */
[----:B------:R-:W-:Y:S01]  /*ac40*/  ULDC.64 UR6, c[0x0][0x628] ;  /* 0x00018a0000067ab9 */ /* 0x000fe20000000a00 */
[----:B------:R-:W0:Y:S01]  /*ac50*/  S2R R15, SR_CTAID.X ;  /* 0x00000000000f7919 */ /* 0x000e220000002500 */
[----:B------:R-:W-:Y:S01]  /*ac60*/  ISETP.NE.U32.AND P1, PT, RZ, UR6, PT ;  /* 0x00000006ff007c0c */ /* 0x000fe2000bf25070 */
[----:B------:R-:W-:Y:S01]  /*ac70*/  ULDC UR9, c[0x0][0x630] ;  /* 0x00018c0000097ab9 */ /* 0x000fe20000000800 */
[----:B------:R-:W-:Y:S01]  /*ac80*/  IMAD.MOV.U32 R4, RZ, RZ, R16 ;  /* 0x000000ffff047224 */ /* 0x000fe200078e0010 */
[----:B------:R-:W1:Y:S01]  /*ac90*/  S2R R14, SR_CTAID.Y ;  /* 0x00000000000e7919 */ /* 0x000e620000002600 */
[----:B------:R-:W-:Y:S01]  /*aca0*/  ISETP.NE.AND.EX P1, PT, RZ, UR7, PT, P1 ;  /* 0x00000007ff007c0c */ /* 0x000fe2000bf25310 */
[----:B------:R-:W-:-:S12]  /*acb0*/  IMAD.MOV.U32 R5, RZ, RZ, R17 ;  /* 0x000000ffff057224 */ /* 0x000fd800078e0011 */
[----:B------:R-:W-:Y:S05]  /*acc0*/  @!P1 BRA `(.L_x_301) ;  /* 0x0000000000289947 */ /* 0x000fea0003800000 */
[----:B------:R-:W-:Y:S02]  /*acd0*/  ULDC UR8, c[0x0][0x634] ;  /* 0x00018d0000087ab9 */ /* 0x000fe40000000800 */
[----:B------:R-:W-:-:S05]  /*ace0*/  IADD3 R9, P1, R16, UR8, RZ ;  /* 0x0000000810097c10 */ /* 0x000fca000ff3e0ff */
[----:B------:R-:W-:-:S04]  /*acf0*/  IMAD.X R21, RZ, RZ, R17, P1 ;  /* 0x000000ffff157224 */ /* 0x000fc800008e0611 */
[----:B------:R-:W-:-:S04]  /*ad00*/  IMAD.WIDE.U32 R6, R21, UR6, RZ ;  /* 0x0000000615067c25 */ /* 0x000fc8000f8e00ff */
[----:B------:R-:W-:-:S04]  /*ad10*/  IMAD.WIDE.U32 R6, P1, R9, UR7, R6 ;  /* 0x0000000709067c25 */ /* 0x000fc8000f820006 */
[----:B------:R-:W-:-:S04]  /*ad20*/  IMAD.WIDE.U32 R8, R9, UR6, RZ ;  /* 0x0000000609087c25 */ /* 0x000fc8000f8e00ff */
[----:B------:R-:W-:Y:S01]  /*ad30*/  IMAD.X R5, RZ, RZ, RZ, P1 ;  /* 0x000000ffff057224 */ /* 0x000fe200008e06ff */
[----:B------:R-:W-:Y:S01]  /*ad40*/  IADD3 RZ, P1, R9, R6, RZ ;  /* 0x0000000609ff7210 */ /* 0x000fe20007f3e0ff */
[----:B------:R-:W-:-:S04]  /*ad50*/  IMAD.MOV.U32 R4, RZ, RZ, R7 ;  /* 0x000000ffff047224 */ /* 0x000fc800078e0007 */
[----:B------:R-:W-:-:S08]  /*ad60*/  IMAD.WIDE.U32.X R4, R21, UR7, R4, P1 ;  /* 0x0000000715047c25 */ /* 0x000fd000088e0404 */
.L_x_301:
[--C-:B------:R-:W-:Y:S01]  /*ad70*/  SHF.R.U64 R8, R4, UR9, R5.reuse ;  /* 0x0000000904087c19 */ /* 0x100fe20008001205 */
[----:B------:R-:W-:Y:S01]  /*ad80*/  ULDC.64 UR6, c[0x0][0x620] ;  /* 0x0001880000067ab9 */ /* 0x000fe20000000a00 */
[----:B------:R-:W-:Y:S01]  /*ad90*/  SHF.R.U32.HI R4, RZ, UR9, R5 ;  /* 0x00000009ff047c19 */ /* 0x000fe20008011605 */
[----:B------:R-:W2:Y:S01]  /*ada0*/  LDC R24, c[0x0][0x144] ;  /* 0x00005100ff187b82 */ /* 0x000ea20000000800 */
[----:B------:R-:W-:Y:S01]  /*adb0*/  IADD3 R7, P1, RZ, -R8, RZ ;  /* 0x80000008ff077210 */ /* 0x000fe20007f3e0ff */
[----:B------:R-:W-:Y:S01]  /*adc0*/  ULDC.64 UR10, c[0x0][0x640] ;  /* 0x00019000000a7ab9 */ /* 0x000fe20000000a00 */
[----:B0-----:R-:W-:Y:S01]  /*add0*/  I2FP.F32.U32 R9, R15 ;  /* 0x0000000f00097245 */ /* 0x001fe20000201000 */
[----:B------:R-:W-:Y:S02]  /*ade0*/  ULDC UR8, c[0x0][0x608] ;  /* 0x0001820000087ab9 */ /* 0x000fe40000000800 */
[----:B------:R-:W-:Y:S01]  /*adf0*/  IMAD.X R4, RZ, RZ, ~R4, P1 ;  /* 0x000000ffff047224 */ /* 0x000fe200008e0e04 */
[----:B------:R-:W-:Y:S01]  /*ae00*/  ISETP.NE.U32.AND P1, PT, RZ, UR10, PT ;  /* 0x0000000aff007c0c */ /* 0x000fe2000bf25070 */
[----:B------:R-:W0:Y:S02]  /*ae10*/  LDC R21, c[0x0][0x148] ;  /* 0x00005200ff157b82 */ /* 0x000e240000000800 */
[----:B------:R-:W-:Y:S01]  /*ae20*/  IMAD R6, R4, UR6, RZ ;  /* 0x0000000604067c24 */ /* 0x000fe2000f8e02ff */
[----:B------:R-:W-:Y:S01]  /*ae30*/  ISETP.NE.AND.EX P1, PT, RZ, UR11, PT, P1 ;  /* 0x0000000bff007c0c */ /* 0x000fe2000bf25310 */
[----:B------:R-:W-:Y:S01]  /*ae40*/  IMAD.WIDE.U32 R4, R7, UR6, R16 ;  /* 0x0000000607047c25 */ /* 0x000fe2000f8e0010 */
[----:B------:R-:W-:-:S03]  /*ae50*/  ULDC UR6, c[0x0][0x150] ;  /* 0x0000540000067ab9 */ /* 0x000fc60000000800 */
[----:B------:R-:W-:Y:S02]  /*ae60*/  IMAD R7, R7, UR7, R6 ;  /* 0x0000000707077c24 */ /* 0x000fe4000f8e0206 */
[----:B------:R-:W-:Y:S01]  /*ae70*/  FMUL R6, R9, UR6 ;  /* 0x0000000609067c20 */ /* 0x000fe20008400000 */
[----:B------:R-:W-:Y:S01]  /*ae80*/  ULDC UR6, c[0x0][0x618] ;  /* 0x0001860000067ab9 */ /* 0x000fe20000000800 */
[----:B------:R-:W-:Y:S01]  /*ae90*/  ULDC UR7, c[0x0][0x154] ;  /* 0x0000550000077ab9 */ /* 0x000fe20000000800 */
[----:B------:R-:W-:-:S03]  /*aea0*/  IMAD.IADD R5, R5, 0x1, R7 ;  /* 0x0000000105057824 */ /* 0x000fc600078e0207 */
[----:B------:R-:W3:Y:S02]  /*aeb0*/  F2I.U32.TRUNC.NTZ R6, R6 ;  /* 0x0000000600067305 */ /* 0x000ee4000020f000 */
[----:B------:R-:W-:Y:S02]  /*aec0*/  SHF.R.U64 R9, R4, UR6, R5 ;  /* 0x0000000604097c19 */ /* 0x000fe40008001205 */
[----:B-1----:R-:W-:-:S05]  /*aed0*/  I2FP.F32.U32 R4, R14 ;  /* 0x0000000e00047245 */ /* 0x002fca0000201000 */
[----:B------:R-:W-:Y:S01]  /*aee0*/  FMUL R22, R4, UR7 ;  /* 0x0000000704167c20 */ /* 0x000fe20008400000 */
[----:B------:R-:W-:Y:S01]  /*aef0*/  SHF.R.U32.HI R4, RZ, UR6, R5 ;  /* 0x00000006ff047c19 */ /* 0x000fe20008011605 */
[----:B------:R-:W-:-:S03]  /*af00*/  ULDC UR6, c[0x0][0x658] ;  /* 0x0001960000067ab9 */ /* 0x000fc60000000800 */
[--C-:B------:R-:W-:Y:S01]  /*af10*/  SHF.R.U64 R20, R9, UR8, R4.reuse ;  /* 0x0000000809147c19 */ /* 0x100fe20008001204 */
[----:B------:R-:W1:Y:S01]  /*af20*/  F2I.U32.TRUNC.NTZ R22, R22 ;  /* 0x0000001600167305 */ /* 0x000e62000020f000 */
[----:B------:R-:W-:Y:S01]  /*af30*/  SHF.R.U32.HI R5, RZ, UR8, R4 ;  /* 0x00000008ff057c19 */ /* 0x000fe20008011604 */
[----:B---3--:R-:W-:-:S03]  /*af40*/  IMAD.MOV R6, RZ, RZ, -R6 ;  /* 0x000000ffff067224 */ /* 0x008fc600078e0a06 */
[----:B------:R-:W-:Y:S01]  /*af50*/  SHF.R.U64 R18, R20, UR6, R5 ;  /* 0x0000000614127c19 */ /* 0x000fe20008001205 */
[----:B--2---:R-:W-:Y:S01]  /*af60*/  IMAD R15, R24, R6, R15 ;  /* 0x00000006180f7224 */ /* 0x004fe200078e020f */
[----:B------:R-:W-:-:S03]  /*af70*/  SHF.R.U32.HI R23, RZ, UR6, R5 ;  /* 0x00000006ff177c19 */ /* 0x000fc60008011605 */
[----:B------:R-:W-:Y:S02]  /*af80*/  IMAD.MOV.U32 R4, RZ, RZ, R18 ;  /* 0x000000ffff047224 */ /* 0x000fe400078e0012 */
[----:B------:R-:W-:Y:S01]  /*af90*/  IMAD.MOV.U32 R5, RZ, RZ, R23 ;  /* 0x000000ffff057224 */ /* 0x000fe200078e0017 */
[----:B-1----:R-:W-:Y:S06]  /*afa0*/  @!P1 BRA `(.L_x_302) ;  /* 0x0000000000289947 */ /* 0x002fec0003800000 */
[----:B------:R-:W-:Y:S02]  /*afb0*/  ULDC UR6, c[0x0][0x64c] ;  /* 0x0001930000067ab9 */ /* 0x000fe40000000800 */
[----:B------:R-:W-:-:S05]  /*afc0*/  IADD3 R5, P1, R18, UR6, RZ ;  /* 0x0000000612057c10 */ /* 0x000fca000ff3e0ff */
[----:B------:R-:W-:-:S04]  /*afd0*/  IMAD.X R23, RZ, RZ, R23, P1 ;  /* 0x000000ffff177224 */ /* 0x000fc800008e0617 */
[----:B------:R-:W-:-:S04]  /*afe0*/  IMAD.WIDE.U32 R6, R23, UR10, RZ ;  /* 0x0000000a17067c25 */ /* 0x000fc8000f8e00ff */
[----:B------:R-:W-:-:S04]  /*aff0*/  IMAD.WIDE.U32 R6, P1, R5, UR11, R6 ;  /* 0x0000000b05067c25 */ /* 0x000fc8000f820006 */
[----:B------:R-:W-:-:S04]  /*b000*/  IMAD.WIDE.U32 R4, R5, UR10, RZ ;  /* 0x0000000a05047c25 */ /* 0x000fc8000f8e00ff */
[----:B------:R-:W-:Y:S01]  /*b010*/  IMAD.MOV.U32 R4, RZ, RZ, R7 ;  /* 0x000000ffff047224 */ /* 0x000fe200078e0007 */
[----:B------:R-:W-:Y:S01]  /*b020*/  IADD3 RZ, P3, R5, R6, RZ ;  /* 0x0000000605ff7210 */ /* 0x000fe20007f7e0ff */
[----:B------:R-:W-:-:S04]  /*b030*/  IMAD.X R5, RZ, RZ, RZ, P1 ;  /* 0x000000ffff057224 */ /* 0x000fc800008e06ff */
[----:B------:R-:W-:-:S08]  /*b040*/  IMAD.WIDE.U32.X R4, R23, UR11, R4, P3 ;  /* 0x0000000b17047c25 */ /* 0x000fd000098e0404 */
.L_x_302:
[----:B------:R-:W-:Y:S01]  /*b050*/  ISETP.NE.AND P1, PT, R2, 0x1, PT ;  /* 0x000000010200780c */ /* 0x000fe20003f25270 */
[----:B------:R-:W-:Y:S01]  /*b060*/  ULDC UR6, c[0x0][0x648] ;  /* 0x0001920000067ab9 */ /* 0x000fe20000000800 */
[----:B------:R-:W-:Y:S01]  /*b070*/  LOP3.LUT R20, R20, UR13, RZ, 0xc0, !PT ;  /* 0x0000000d14147c12 */ /* 0x000fe2000f8ec0ff */
[----:B------:R-:W-:Y:S01]  /*b080*/  IMAD.MOV R22, RZ, RZ, -R22 ;  /* 0x000000ffff167224 */ /* 0x000fe200078e0a16 */
[----:B------:R-:W-:Y:S01]  /*b090*/  SHF.R.U64 R5, R4, UR6, R5 ;  /* 0x0000000604057c19 */ /* 0x000fe20008001205 */
[----:B------:R-:W-:Y:S01]  /*b0a0*/  ULDC UR6, c[0x0][0x638] ;  /* 0x00018e0000067ab9 */ /* 0x000fe20000000800 */
[----:B------:R-:W-:Y:S01]  /*b0b0*/  LOP3.LUT R9, R9, UR4, RZ, 0xc0, !PT ;  /* 0x0000000409097c12 */ /* 0x000fe2000f8ec0ff */
[----:B------:R-:W-:Y:S01]  /*b0c0*/  ULDC UR7, c[0x0][0x610] ;  /* 0x0001840000077ab9 */ /* 0x000fe20000000800 */
[----:B------:R-:W-:Y:S02]  /*b0d0*/  IMAD.MOV.U32 R4, RZ, RZ, 0x1 ;  /* 0x00000001ff047424 */ /* 0x000fe400078e00ff */
[----:B------:R-:W-:-:S02]  /*b0e0*/  IMAD.MOV R7, RZ, RZ, -R5 ;  /* 0x000000ffff077224 */ /* 0x000fc400078e0a05 */
[----:B------:R-:W-:Y:S02]  /*b0f0*/  IMAD R20, R5, UR21, R20 ;  /* 0x0000001505147c24 */ /* 0x000fe4000f8e0214 */
[----:B0-----:R-:W-:Y:S02]  /*b100*/  @P1 IMAD R15, R21, R22, R14 ;  /* 0x00000016150f1224 */ /* 0x001fe400078e020e */
[----:B------:R-:W-:Y:S01]  /*b110*/  IMAD R18, R7, UR6, R18 ;  /* 0x0000000607127c24 */ /* 0x000fe2000f8e0212 */
[----:B------:R-:W-:Y:S01]  /*b120*/  ULDC UR6, c[0x0][0x600] ;  /* 0x0001800000067ab9 */ /* 0x000fe20000000800 */
[----:B------:R-:W-:Y:S02]  /*b130*/  IMAD R15, R20, UR7, R15 ;  /* 0x00000007140f7c24 */ /* 0x000fe4000f8e020f */
[----:B------:R-:W-:-:S05]  /*b140*/  IMAD R18, R18, UR6, R9 ;  /* 0x0000000612127c24 */ /* 0x000fca000f8e0209 */
[----:B------:R-:W-:Y:S02]  /*b150*/  SEL R9, R18, R15, !P1 ;  /* 0x0000000f12097207 */ /* 0x000fe40004800000 */
[----:B------:R-:W-:-:S07]  /*b160*/  SEL R7, R15, R18, !P1 ;  /* 0x000000120f077207 */ /* 0x000fce0004800000 */
.L_x_300:
[----:B------:R-:W-:Y:S05]  /*b170*/  BSYNC B1 ;  /* 0x0000000000017941 */ /* 0x000fea0003800000 */
.L_x_299:
[----:B------:R-:W-:-:S13]  /*b180*/  LOP3.LUT P1, RZ, R4, 0xff, RZ, 0xc0, !PT ;  /* 0x000000ff04ff7812 */ /* 0x000fda000782c0ff */
[----:B------:R-:W-:Y:S05]  /*b190*/  @P1 BRA `(.L_x_303) ;  /* 0xfffffff4002c1947 */ /* 0x000fea000383ffff */
[----:B------:R-:W-:Y:S05]  /*b1a0*/  BSYNC B0 ;  /* 0x0000000000007941 */ /* 0x000fea0003800000 */
.L_x_291:
[----:B------:R-:W-:-:S03]  /*b1b0*/  UMOV UR6, 0xffffffff ;  /* 0xffffffff00067882 */ /* 0x000fc60000000000 */
[----:B------:R-:W-:Y:S05]  /*b1c0*/  BRA.DIV UR6, `(.L_x_304) ;  /* 0x0000000606cc7947 */ /* 0x000fea000b800000 */
[----:B------:R-:W-:-:S13]  /*b1d0*/  ELECT P6, URZ, PT ;  /* 0x00000000003f782f */ /* 0x000fda00038c0000 */
.L_x_323:
[----:B------:R-:W-:Y:S04]  /*b1e0*/  BSSY B0, `(.L_x_305) ;  /* 0x0000058000007945 */ /* 0x000fe80003800000 */
[----:B------:R-:W-:Y:S05]  /*b1f0*/  @!P6 BRA `(.L_x_306) ;  /* 0x000000040058e947 */ /* 0x000fea0003800000 */
[----:B------:R-:W-:-:S04]  /*b200*/  LOP3.LUT R19, R19, 0x2, RZ, 0xfc, !PT ;  /* 0x0000000213137812 */ /* 0x000fc800078efcff */
[----:B------:R-:W-:-:S13]  /*b210*/  ISETP.NE.AND P0, PT, R19, 0x3, PT ;  /* 0x000000031300780c */ /* 0x000fda0003f05270 */
[----:B------:R-:W-:Y:S05]  /*b220*/  @!P0 BRA `(.L_x_307) ;  /* 0x0000000000048947 */ /* 0x000fea0003800000 */
[----:B------:R-:W-:Y:S01]  /*b230*/  BPT.TRAP 0x1 ;  /* 0x000000040000795c */ /* 0x000fe20000300000 */
.L_x_307:
[----:B------:R-:W0:Y:S01]  /*b240*/  S2R R3, SR_CgaCtaId ;  /* 0x0000000000037919 */ /* 0x000e220000008800 */
[----:B------:R-:W-:-:S04]  /*b250*/  MOV R2, 0x400 ;  /* 0x0000040000027802 */ /* 0x000fc80000000f00 */
[----:B0-----:R-:W-:Y:S02]  /*b260*/  LEA R3, R3, R2, 0x18 ;  /* 0x0000000203037211 */ /* 0x001fe400078ec0ff */
[----:B------:R-:W-:-:S03]  /*b270*/  SHF.L.U32 R2, R0, 0x1f, RZ ;  /* 0x0000001f00027819 */ /* 0x000fc600000006ff */
[----:B------:R-:W-:-:S04]  /*b280*/  VIADD R3, R3, 0x48 ;  /* 0x0000004803037836 */ /* 0x000fc80000000000 */
[C---:B------:R-:W-:Y:S02]  /*b290*/  IMAD R7, R12.reuse, 0x8, R3 ;  /* 0x000000080c077824 */ /* 0x040fe400078e0203 */
[----:B------:R-:W-:Y:S02]  /*b2a0*/  VIADD R12, R12, 0x1 ;  /* 0x000000010c0c7836 */ /* 0x000fe40000000000 */
[----:B------:R-:W0:Y:S03]  /*b2b0*/  SYNCS.PHASECHK.TRANS64.TRYWAIT P0, [R7+URZ], R2 ;  /* 0x00000002070075a7 */ /* 0x000e26000800017f */
[----:B------:R-:W-:-:S04]  /*b2c0*/  ISETP.NE.AND P1, PT, R12, 0x9, PT ;  /* 0x000000090c00780c */ /* 0x000fc80003f25270 */
[----:B------:R-:W-:Y:S02]  /*b2d0*/  SEL R5, RZ, 0x1, P1 ;  /* 0x00000001ff057807 */ /* 0x000fe40000800000 */
[----:B------:R-:W-:Y:S02]  /*b2e0*/  SEL R12, R12, RZ, P1 ;  /* 0x000000ff0c0c7207 */ /* 0x000fe40000800000 */
[----:B------:R-:W-:-:S03]  /*b2f0*/  LOP3.LUT R5, R0, R5, RZ, 0x3c, !PT ;  /* 0x0000000500057212 */ /* 0x000fc600078e3cff */
[----:B------:R-:W-:Y:S01]  /*b300*/  IMAD R9, R12, 0x8, R3 ;  /* 0x000000080c097824 */ /* 0x000fe200078e0203 */
[----:B------:R-:W-:Y:S01]  /*b310*/  SHF.L.U32 R4, R5, 0x1f, RZ ;  /* 0x0000001f05047819 */ /* 0x000fe200000006ff */
[----:B0-----:R-:W-:Y:S06]  /*b320*/  @!P0 BRA `(.L_x_308) ;  /* 0x0000000400948947 */ /* 0x001fec0003800000 */
.L_x_324:
[----:B------:R-:W1:Y:S01]  /*b330*/  SYNCS.PHASECHK.TRANS64.TRYWAIT P0, [R9+URZ], R4 ;  /* 0x00000004090075a7 */ /* 0x000e62000800017f */
[----:B------:R-:W-:-:S05]  /*b340*/  VIADD R0, R12, 0x1 ;  /* 0x000000010c007836 */ /* 0x000fca0000000000 */
[----:B------:R-:W-:-:S04]  /*b350*/  ISETP.NE.AND P1, PT, R0, 0x9, PT ;  /* 0x000000090000780c */ /* 0x000fc80003f25270 */
[----:B0-----:R-:W-:Y:S02]  /*b360*/  SEL R2, RZ, 0x1, P1 ;  /* 0x00000001ff027807 */ /* 0x001fe40000800000 */
[----:B------:R-:W-:Y:S02]  /*b370*/  SEL R0, R0, RZ, P1 ;  /* 0x000000ff00007207 */ /* 0x000fe40000800000 */
[----:B------:R-:W-:-:S03]  /*b380*/  LOP3.LUT R7, R5, R2, RZ, 0x3c, !PT ;  /* 0x0000000205077212 */ /* 0x000fc600078e3cff */
[----:B------:R-:W-:Y:S01]  /*b390*/  IMAD R6, R0, 0x8, R3 ;  /* 0x0000000800067824 */ /* 0x000fe200078e0203 */
[----:B------:R-:W-:Y:S01]  /*b3a0*/  SHF.L.U32 R5, R7, 0x1f, RZ ;  /* 0x0000001f07057819 */ /* 0x000fe200000006ff */
[----:B-1----:R-:W-:Y:S06]  /*b3b0*/  @!P0 BRA `(.L_x_309) ;  /* 0x0000000400848947 */ /* 0x002fec0003800000 */
.L_x_325:
[----:B------:R-:W1:Y:S01]  /*b3c0*/  SYNCS.PHASECHK.TRANS64.TRYWAIT P0, [R6+URZ], R5 ;  /* 0x00000005060075a7 */ /* 0x000e62000800017f */
[----:B------:R-:W-:-:S05]  /*b3d0*/  VIADD R0, R0, 0x1 ;  /* 0x0000000100007836 */ /* 0x000fca0000000000 */
[----:B------:R-:W-:-:S04]  /*b3e0*/  ISETP.NE.AND P1, PT, R0, 0x9, PT ;  /* 0x000000090000780c */ /* 0x000fc80003f25270 */
[----:B------:R-:W-:Y:S02]  /*b3f0*/  SEL R2, RZ, 0x1, P1 ;  /* 0x00000001ff027807 */ /* 0x000fe40000800000 */
[----:B------:R-:W-:Y:S02]  /*b400*/  SEL R0, R0, RZ, P1 ;  /* 0x000000ff00007207 */ /* 0x000fe40000800000 */
[----:B------:R-:W-:-:S03]  /*b410*/  LOP3.LUT R7, R7, R2, RZ, 0x3c, !PT ;  /* 0x0000000207077212 */ /* 0x000fc600078e3cff */
[----:B0-----:R-:W-:Y:S01]  /*b420*/  IMAD R9, R0, 0x8, R3 ;  /* 0x0000000800097824 */ /* 0x001fe200078e0203 */
[----:B------:R-:W-:Y:S01]  /*b430*/  SHF.L.U32 R4, R7, 0x1f, RZ ;  /* 0x0000001f07047819 */ /* 0x000fe200000006ff */
[----:B-1----:R-:W-:Y:S06]  /*b440*/  @!P0 BRA `(.L_x_310) ;  /* 0x0000000400748947 */ /* 0x002fec0003800000 */
.L_x_326:
        /* <DEDUP_REMOVED lines=9> */
.L_x_327:
        /* <DEDUP_REMOVED lines=9> */
.L_x_328:
        /* <DEDUP_REMOVED lines=9> */
.L_x_329:
        /* <DEDUP_REMOVED lines=9> */
.L_x_330:
[----:B------:R-:W1:Y:S01]  /*b690*/  SYNCS.PHASECHK.TRANS64.TRYWAIT P0, [R9+URZ], R4 ;  /* 0x00000004090075a7 */ /* 0x000e62000800017f */
[----:B------:R-:W-:-:S05]  /*b6a0*/  VIADD R0, R0, 0x1 ;  /* 0x0000000100007836 */ /* 0x000fca0000000000 */
[----:B------:R-:W-:-:S04]  /*b6b0*/  ISETP.NE.AND P1, PT, R0, 0x9, PT ;  /* 0x000000090000780c */ /* 0x000fc80003f25270 */
[----:B------:R-:W-:Y:S02]  /*b6c0*/  SEL R2, RZ, 0x1, P1 ;  /* 0x00000001ff027807 */ /* 0x000fe40000800000 */
[----:B------:R-:W-:Y:S02]  /*b6d0*/  SEL R0, R0, RZ, P1 ;  /* 0x000000ff00007207 */ /* 0x000fe40000800000 */
[----:B------:R-:W-:Y:S01]  /*b6e0*/  LOP3.LUT R2, R7, R2, RZ, 0x3c, !PT ;  /* 0x0000000207027212 */ /* 0x000fe200078e3cff */
[----:B-1----:R-:W-:Y:S06]  /*b6f0*/  @!P0 BRA `(.L_x_315) ;  /* 0x00000004002c8947 */ /* 0x002fec0003800000 */
.L_x_331:
[----:B------:R-:W-:Y:S01]  /*b700*/  IMAD R3, R0, 0x8, R3 ;  /* 0x0000000800037824 */ /* 0x000fe200078e0203 */
[----:B------:R-:W-:-:S07]  /*b710*/  SHF.L.U32 R0, R2, 0x1f, RZ ;  /* 0x0000001f02007819 */ /* 0x000fce00000006ff */
.L_x_316:
[----:B--2---:R2:W3:Y:S02]  /*b720*/  SYNCS.PHASECHK.TRANS64.TRYWAIT P0, [R3+URZ], R0 ;  /* 0x00000000030075a7 */ /* 0x0044e4000800017f */
[----:B---3--:R-:W-:Y:S05]  /*b730*/  @!P0 NANOSLEEP.SYNCS 0x989680 ;  /* 0x009896800000895d */ /* 0x008fea0003900000 */
[----:B------:R-:W3:Y:S02]  /*b740*/  @!P0 SYNCS.PHASECHK.TRANS64 P0, [R3+URZ], R0 ;  /* 0x00000000030085a7 */ /* 0x000ee4000800007f */
[----:B---3--:R-:W-:Y:S05]  /*b750*/  @!P0 BRA `(.L_x_316) ;  /* 0xfffffffc00f08947 */ /* 0x008fea000383ffff */
.L_x_306:
[----:B------:R-:W-:Y:S05]  /*b760*/  BSYNC B0 ;  /* 0x0000000000007941 */ /* 0x000fea0003800000 */
.L_x_305:
[----:B------:R-:W-:Y:S05]  /*b770*/  EXIT ;  /* 0x000000000000794d */ /* 0x000fea0003800000 */
.L_x_18:
[----:B---3--:R3:W4:Y:S02]  /*b780*/  SYNCS.PHASECHK.TRANS64.TRYWAIT P1, [R3+URZ], R0 ;  /* 0x00000000030075a7 */ /* 0x008724000802017f */
[----:B----4-:R-:W-:Y:S05]  /*b790*/  @!P1 NANOSLEEP.SYNCS 0x989680 ;  /* 0x009896800000995d */ /* 0x010fea0003900000 */
[----:B------:R-:W4:Y:S02]  /*b7a0*/  @!P1 SYNCS.PHASECHK.TRANS64 P1, [R3+URZ], R0 ;  /* 0x00000000030095a7 */ /* 0x000f24000802007f */
[----:B----4-:R-:W-:Y:S05]  /*b7b0*/  @!P1 BRA `(.L_x_18) ;  /* 0xfffffffc00f09947 */ /* 0x010fea000383ffff */
[----:B------:R-:W-:Y:S05]  /*b7c0*/  BRA `(.L_x_17) ;  /* 0xffffff5800c47947 */ /* 0x000fea000383ffff */
.L_x_23:
[----:B-1----:R-:W-:-:S04]  /*b7d0*/  IMAD.U32 R4, RZ, RZ, UR4 ;  /* 0x00000004ff047e24 */ /* 0x002fc8000f8e00ff */
[----:B------:R1:W2:Y:S03]  /*b7e0*/  SYNCS.PHASECHK.TRANS64.TRYWAIT P1, [R4+URZ], R3 ;  /* 0x00000003040075a7 */ /* 0x0002a6000802017f */
[----:B--2---:R-:W-:Y:S05]  /*b7f0*/  @!P1 NANOSLEEP.SYNCS 0x989680 ;  /* 0x009896800000995d */ /* 0x004fea0003900000 */
[----:B------:R-:W2:Y:S02]  /*b800*/  @!P1 SYNCS.PHASECHK.TRANS64 P1, [R4+URZ], R3 ;  /* 0x00000003040095a7 */ /* 0x000ea4000802007f */
[----:B--2---:R-:W-:Y:S05]  /*b810*/  @!P1 BRA `(.L_x_23) ;  /* 0xfffffffc00ec9947 */ /* 0x004fea000383ffff */
[----:B------:R-:W-:Y:S05]  /*b820*/  BRA `(.L_x_22) ;  /* 0xffffff5c00647947 */ /* 0x000fea000383ffff */
.L_x_292:
[----:B------:R-:W-:Y:S01]  /*b830*/  BSSY B1, `(.L_x_317) ;  /* 0x0000006000017945 */ /* 0x000fe20003800000 */
[----:B------:R-:W-:-:S07]  /*b840*/  IMAD.MOV.U32 R15, RZ, RZ, -0x1 ;  /* 0xffffffffff0f7424 */ /* 0x000fce00078e00ff */
[----:B------:R-:W-:Y:S05]  /*b850*/  WARPSYNC.COLLECTIVE R15, `(.L_x_318) ;  /* 0x000000000f0c7348 */ /* 0x000fea0003c00000 */
[----:B------:R-:W-:Y:S02]  /*b860*/  ELECT P6, UR62, PT ;  /* 0x00000000003e782f */ /* 0x000fe400038c0000 */
[----:B------:R-:W-:Y:S01]  /*b870*/  MOV R14, UR62 ;  /* 0x0000003e000e7c02 */ /* 0x000fe20008000f00 */
[----:B------:R-:W-:Y:S10]  /*b880*/  ENDCOLLECTIVE ;  /* 0x000000000000791b */ /* 0x000ff40003800000 */
.L_x_318:
[----:B------:R-:W-:Y:S05]  /*b890*/  BSYNC B1 ;  /* 0x0000000000017941 */ /* 0x000fea0003800000 */
.L_x_317:
[----:B------:R-:W-:Y:S05]  /*b8a0*/  BRA `(.L_x_319) ;  /* 0xffffffec00747947 */ /* 0x000fea000383ffff */
.L_x_295:
[----:B0-----:R0:W1:Y:S02]  /*b8b0*/  SYNCS.PHASECHK.TRANS64.TRYWAIT P1, [R14+URZ+0x48], R7 ;  /* 0x000048070e0075a7 */ /* 0x001064000802017f */
[----:B-1----:R-:W-:Y:S05]  /*b8c0*/  @!P1 NANOSLEEP.SYNCS 0x989680 ;  /* 0x009896800000995d */ /* 0x002fea0003900000 */
[----:B------:R-:W1:Y:S02]  /*b8d0*/  @!P1 SYNCS.PHASECHK.TRANS64 P1, [R14+URZ+0x48], R7 ;  /* 0x000048070e0095a7 */ /* 0x000e64000802007f */
[----:B-1----:R-:W-:Y:S05]  /*b8e0*/  @!P1 BRA `(.L_x_295) ;  /* 0xfffffffc00f09947 */ /* 0x002fea000383ffff */
[----:B------:R-:W-:Y:S05]  /*b8f0*/  BRA `(.L_x_320) ;  /* 0xffffffec00b07947 */ /* 0x000fea000383ffff */
.L_x_304:
[----:B------:R-:W-:Y:S01]  /*b900*/  BSSY B0, `(.L_x_321) ;  /* 0x0000006000007945 */ /* 0x000fe20003800000 */
[----:B------:R-:W-:-:S07]  /*b910*/  IMAD.MOV.U32 R15, RZ, RZ, -0x1 ;  /* 0xffffffffff0f7424 */ /* 0x000fce00078e00ff */
[----:B------:R-:W-:Y:S05]  /*b920*/  WARPSYNC.COLLECTIVE R15, `(.L_x_322) ;  /* 0x000000000f0c7348 */ /* 0x000fea0003c00000 */
[----:B------:R-:W-:Y:S02]  /*b930*/  ELECT P6, UR62, PT ;  /* 0x00000000003e782f */ /* 0x000fe400038c0000 */
[----:B------:R-:W-:Y:S01]  /*b940*/  MOV R14, UR62 ;  /* 0x0000003e000e7c02 */ /* 0x000fe20008000f00 */
[----:B------:R-:W-:Y:S10]  /*b950*/  ENDCOLLECTIVE ;  /* 0x000000000000791b */ /* 0x000ff40003800000 */
.L_x_322:
[----:B------:R-:W-:Y:S05]  /*b960*/  BSYNC B0 ;  /* 0x0000000000007941 */ /* 0x000fea0003800000 */
.L_x_321:
[----:B------:R-:W-:Y:S05]  /*b970*/  BRA `(.L_x_323) ;  /* 0xfffffff800187947 */ /* 0x000fea000383ffff */
.L_x_308:
[----:B0-----:R0:W1:Y:S02]  /*b980*/  SYNCS.PHASECHK.TRANS64.TRYWAIT P0, [R7+URZ], R2 ;  /* 0x00000002070075a7 */ /* 0x001064000800017f */
[----:B-1----:R-:W-:Y:S05]  /*b990*/  @!P0 NANOSLEEP.SYNCS 0x989680 ;  /* 0x009896800000895d */ /* 0x002fea0003900000 */
[----:B------:R-:W1:Y:S02]  /*b9a0*/  @!P0 SYNCS.PHASECHK.TRANS64 P0, [R7+URZ], R2 ;  /* 0x00000002070085a7 */ /* 0x000e64000800007f */
[----:B-1----:R-:W-:Y:S05]  /*b9b0*/  @!P0 BRA `(.L_x_308) ;  /* 0xfffffffc00f08947 */ /* 0x002fea000383ffff */
[----:B------:R-:W-:Y:S05]  /*b9c0*/  BRA `(.L_x_324) ;  /* 0xfffffff800587947 */ /* 0x000fea000383ffff */
.L_x_309:
[----:B0-----:R0:W1:Y:S02]  /*b9d0*/  SYNCS.PHASECHK.TRANS64.TRYWAIT P0, [R9+URZ], R4 ;  /* 0x00000004090075a7 */ /* 0x001064000800017f */
[----:B-1----:R-:W-:Y:S05]  /*b9e0*/  @!P0 NANOSLEEP.SYNCS 0x989680 ;  /* 0x009896800000895d */ /* 0x002fea0003900000 */
[----:B------:R-:W1:Y:S02]  /*b9f0*/  @!P0 SYNCS.PHASECHK.TRANS64 P0, [R9+URZ], R4 ;  /* 0x00000004090085a7 */ /* 0x000e64000800007f */
[----:B-1----:R-:W-:Y:S05]  /*ba00*/  @!P0 BRA `(.L_x_309) ;  /* 0xfffffffc00f08947 */ /* 0x002fea000383ffff */
[----:B------:R-:W-:Y:S05]  /*ba10*/  BRA `(.L_x_325) ;  /* 0xfffffff800687947 */ /* 0x000fea000383ffff */
.L_x_310:
[----:B0-----:R0:W1:Y:S02]  /*ba20*/  SYNCS.PHASECHK.TRANS64.TRYWAIT P0, [R6+URZ], R5 ;  /* 0x00000005060075a7 */ /* 0x001064000800017f */
[----:B-1----:R-:W-:Y:S05]  /*ba30*/  @!P0 NANOSLEEP.SYNCS 0x989680 ;  /* 0x009896800000895d */ /* 0x002fea0003900000 */
[----:B------:R-:W1:Y:S02]  /*ba40*/  @!P0 SYNCS.PHASECHK.TRANS64 P0, [R6+URZ], R5 ;  /* 0x00000005060085a7 */ /* 0x000e64000800007f */
[----:B-1----:R-:W-:Y:S05]  /*ba50*/  @!P0 BRA `(.L_x_310) ;  /* 0xfffffffc00f08947 */ /* 0x002fea000383ffff */
[----:B------:R-:W-:Y:S05]  /*ba60*/  BRA `(.L_x_326) ;  /* 0xfffffff800787947 */ /* 0x000fea000383ffff */
.L_x_311:
[----:B0-----:R0:W1:Y:S02]  /*ba70*/  SYNCS.PHASECHK.TRANS64.TRYWAIT P0, [R9+URZ], R4 ;  /* 0x00000004090075a7 */ /* 0x001064000800017f */
[----:B-1----:R-:W-:Y:S05]  /*ba80*/  @!P0 NANOSLEEP.SYNCS 0x989680 ;  /* 0x009896800000895d */ /* 0x002fea0003900000 */
[----:B------:R-:W1:Y:S02]  /*ba90*/  @!P0 SYNCS.PHASECHK.TRANS64 P0, [R9+URZ], R4 ;  /* 0x00000004090085a7 */ /* 0x000e64000800007f */
[----:B-1----:R-:W-:Y:S05]  /*baa0*/  @!P0 BRA `(.L_x_311) ;  /* 0xfffffffc00f08947 */ /* 0x002fea000383ffff */
[----:B------:R-:W-:Y:S05]  /*bab0*/  BRA `(.L_x_327) ;  /* 0xfffffff800887947 */ /* 0x000fea000383ffff */
.L_x_312:
[----:B0-----:R0:W1:Y:S02]  /*bac0*/  SYNCS.PHASECHK.TRANS64.TRYWAIT P0, [R6+URZ], R5 ;  /* 0x00000005060075a7 */ /* 0x001064000800017f */
[----:B-1----:R-:W-:Y:S05]  /*bad0*/  @!P0 NANOSLEEP.SYNCS 0x989680 ;  /* 0x009896800000895d */ /* 0x002fea0003900000 */
[----:B------:R-:W1:Y:S02]  /*bae0*/  @!P0 SYNCS.PHASECHK.TRANS64 P0, [R6+URZ], R5 ;  /* 0x00000005060085a7 */ /* 0x000e64000800007f */
[----:B-1----:R-:W-:Y:S05]  /*baf0*/  @!P0 BRA `(.L_x_312) ;  /* 0xfffffffc00f08947 */ /* 0x002fea000383ffff */
[----:B------:R-:W-:Y:S05]  /*bb00*/  BRA `(.L_x_328) ;  /* 0xfffffff800987947 */ /* 0x000fea000383ffff */
.L_x_313:
[----:B0-----:R0:W1:Y:S02]  /*bb10*/  SYNCS.PHASECHK.TRANS64.TRYWAIT P0, [R9+URZ], R4 ;  /* 0x00000004090075a7 */ /* 0x001064000800017f */
[----:B-1----:R-:W-:Y:S05]  /*bb20*/  @!P0 NANOSLEEP.SYNCS 0x989680 ;  /* 0x009896800000895d */ /* 0x002fea0003900000 */
[----:B------:R-:W1:Y:S02]  /*bb30*/  @!P0 SYNCS.PHASECHK.TRANS64 P0, [R9+URZ], R4 ;  /* 0x00000004090085a7 */ /* 0x000e64000800007f */
[----:B-1----:R-:W-:Y:S05]  /*bb40*/  @!P0 BRA `(.L_x_313) ;  /* 0xfffffffc00f08947 */ /* 0x002fea000383ffff */
[----:B------:R-:W-:Y:S05]  /*bb50*/  BRA `(.L_x_329) ;  /* 0xfffffff800a87947 */ /* 0x000fea000383ffff */
.L_x_314:
[----:B0-----:R0:W1:Y:S02]  /*bb60*/  SYNCS.PHASECHK.TRANS64.TRYWAIT P0, [R6+URZ], R5 ;  /* 0x00000005060075a7 */ /* 0x001064000800017f */
[----:B-1----:R-:W-:Y:S05]  /*bb70*/  @!P0 NANOSLEEP.SYNCS 0x989680 ;  /* 0x009896800000895d */ /* 0x002fea0003900000 */
[----:B------:R-:W1:Y:S02]  /*bb80*/  @!P0 SYNCS.PHASECHK.TRANS64 P0, [R6+URZ], R5 ;  /* 0x00000005060085a7 */ /* 0x000e64000800007f */
[----:B-1----:R-:W-:Y:S05]  /*bb90*/  @!P0 BRA `(.L_x_314) ;  /* 0xfffffffc00f08947 */ /* 0x002fea000383ffff */
[----:B------:R-:W-:Y:S05]  /*bba0*/  BRA `(.L_x_330) ;  /* 0xfffffff800b87947 */ /* 0x000fea000383ffff */
.L_x_315:
[----:B-1----:R1:W2:Y:S02]  /*bbb0*/  SYNCS.PHASECHK.TRANS64.TRYWAIT P0, [R9+URZ], R4 ;  /* 0x00000004090075a7 */ /* 0x0022a4000800017f */
[----:B--2---:R-:W-:Y:S05]  /*bbc0*/  @!P0 NANOSLEEP.SYNCS 0x989680 ;  /* 0x009896800000895d */ /* 0x004fea0003900000 */
[----:B------:R-:W2:Y:S02]  /*bbd0*/  @!P0 SYNCS.PHASECHK.TRANS64 P0, [R9+URZ], R4 ;  /* 0x00000004090085a7 */ /* 0x000ea4000800007f */
[----:B--2---:R-:W-:Y:S05]  /*bbe0*/  @!P0 BRA `(.L_x_315) ;  /* 0xfffffffc00f08947 */ /* 0x004fea000383ffff */
[----:B------:R-:W-:Y:S05]  /*bbf0*/  BRA `(.L_x_331) ;  /* 0xfffffff800c07947 */ /* 0x000fea000383ffff */
.L_x_332:
[----:B------:R-:W-:-:S00]  /*bc00*/  BRA `(.L_x_332) ;  /* 0xfffffffc00fc7947 */ /* 0x000fc0000383ffff */
[----:B------:R-:W-:-:S00]  /*bc10*/  NOP ;  /* 0x0000000000007918 */ /* 0x000fc00000000000 */
        /* <DEDUP_REMOVED lines=14> */
.L_x_333:


//--------------------- .nv.global.init           --------------------------
	.section	.nv.global.init,"aw",@progbits
.nv.global.init:
	.type		$str$22,@object
	.size		$str$22,($str$23 - $str$22)
$str$22:
        /*0000*/ 	.byte	0x6b, 0x5f, 0x74, 0x69, 0x6c, 0x65, 0x5f, 0x63, 0x6f, 0x75, 0x6e, 0x74, 0x20, 0x3e, 0x3d, 0x20
        /*0010*/ 	.byte	0x31, 0x00
	.type		$str$23,@object
	.size		$str$23,(__unnamed_1 - $str$23)
$str$23:
        /*0012*/ 	.byte	0x2f, 0x74, 0x6d, 0x70, 0x2f, 0x63, 0x75, 0x74, 0x6c, 0x61, 0x73, 0x73, 0x5f, 0x73, 0x77, 0x65
        /*0022*/ 	.byte	0x65, 0x70, 0x5f, 0x73, 0x72, 0x63, 0x2f, 0x69, 0x6e, 0x63, 0x6c, 0x75, 0x64, 0x65, 0x2f, 0x63
        /*0032*/ 	.byte	0x75, 0x74, 0x6c, 0x61, 0x73, 0x73, 0x2f, 0x67, 0x65, 0x6d, 0x6d, 0x2f, 0x63, 0x6f, 0x6c, 0x6c
        /*0042*/ 	.byte	0x65, 0x63, 0x74, 0x69, 0x76, 0x65, 0x2f, 0x73, 0x6d, 0x39, 0x30, 0x5f, 0x6d, 0x6d, 0x61, 0x5f
        /*0052*/ 	.byte	0x74, 0x6d, 0x61, 0x5f, 0x67, 0x6d, 0x6d, 0x61, 0x5f, 0x73, 0x73, 0x5f, 0x77, 0x61, 0x72, 0x70
        /*0062*/ 	.byte	0x73, 0x70, 0x65, 0x63, 0x69, 0x61, 0x6c, 0x69, 0x7a, 0x65, 0x64, 0x2e, 0x68, 0x70, 0x70, 0x00
	.type		__unnamed_1,@object
	.size		__unnamed_1,(.L_0 - __unnamed_1)
__unnamed_1:
        /*0072*/ 	.byte	0x76, 0x6f, 0x69, 0x64, 0x20, 0x63, 0x75, 0x74, 0x6c, 0x61, 0x73, 0x73, 0x3a, 0x3a, 0x67, 0x65
        /* <DEDUP_REMOVED lines=179> */
        /*0bb2*/ 	.byte	0x65, 0x3a, 0x3a, 0x69, 0x64, 0x65, 0x6e, 0x74, 0x69, 0x74, 0x79, 0x5d, 0x00
.L_0:


//--------------------- .nv.shared._ZN7cutlass13device_kernelINS_4gemm6kernel13GemmUniversalIN4cute5tupleIJiiiiEEENS1_10collective13CollectiveMmaINS1_34MainloopSm90TmaGmmaWarpSpecializedILi9ENS5_IJNS4_1CILi1EEESB_SB_EEENS1_35KernelTmaWarpSpecializedCooperativeEEENS5_IJNSA_ILi128EEENSA_ILi256EEENSA_ILi32EEEEEENS_6half_tENS5_IJSB_llEEESJ_NS5_IJlSB_lEEENS4_8TiledMMAINS4_8MMA_AtomIJNS4_4SM904GMMA26MMA_64x256x16_F32F16F16_SSILNSP_5MajorE1ELSR_0ELNSP_7ScaleInE1ELSS_1EEEEEENS4_6LayoutINS5_IJNSA_ILi2EEESB_SB_EEENS5_IJSB_NSA_ILi0EEESY_EEEEENS5_IJNS4_10UnderscoreES11_S11_EEEEENS4_13SM90_TMA_LOADENS4_14ComposedLayoutINS4_7SwizzleILi3ELi4ELi3EEENS4_18smem_ptr_flag_bitsILi16EEENSV_INS5_IJNSA_ILi64EEENSA_ILi8EEEEEENS5_IJSB_S1A_EEEEEEEvNS4_8identityES14_NS15_INS16_ILi2ELi4ELi3EEES19_NSV_INS5_IJS1B_SH_EEENS5_IJSH_SB_EEEEEEEvS1G_EENS_8epilogue10collective6detail29Sm90TmaWarpSpecializedAdapterINS1O_15DefaultEpilogueISJ_SL_SL_NS1N_6thread17LinearCombinationISJ_Li1EffLNS1S_9ScaleType4KindE0ELNS_15FloatRoundStyleE2ESJ_EENS1_15EpilogueDefaultEEEEEvvEEEEvNT_6ParamsE --------------------------
	.section	.nv.shared._ZN7cutlass13device_kernelINS_4gemm6kernel13GemmUniversalIN4cute5tupleIJiiiiEEENS1_10collective13CollectiveMmaINS1_34MainloopSm90TmaGmmaWarpSpecializedILi9ENS5_IJNS4_1CILi1EEESB_SB_EEENS1_35KernelTmaWarpSpecializedCooperativeEEENS5_IJNSA_ILi128EEENSA_ILi256EEENSA_ILi32EEEEEENS_6half_tENS5_IJSB_llEEESJ_NS5_IJlSB_lEEENS4_8TiledMMAINS4_8MMA_AtomIJNS4_4SM904GMMA26MMA_64x256x16_F32F16F16_SSILNSP_5MajorE1ELSR_0ELNSP_7ScaleInE1ELSS_1EEEEEENS4_6LayoutINS5_IJNSA_ILi2EEESB_SB_EEENS5_IJSB_NSA_ILi0EEESY_EEEEENS5_IJNS4_10UnderscoreES11_S11_EEEEENS4_13SM90_TMA_LOADENS4_14ComposedLayoutINS4_7SwizzleILi3ELi4ELi3EEENS4_18smem_ptr_flag_bitsILi16EEENSV_INS5_IJNSA_ILi64EEENSA_ILi8EEEEEENS5_IJSB_S1A_EEEEEEEvNS4_8identityES14_NS15_INS16_ILi2ELi4ELi3EEES19_NSV_INS5_IJS1B_SH_EEENS5_IJSH_SB_EEEEEEEvS1G_EENS_8epilogue10collective6detail29Sm90TmaWarpSpecializedAdapterINS1O_15DefaultEpilogueISJ_SL_SL_NS1N_6thread17LinearCombinationISJ_Li1EffLNS1S_9ScaleType4KindE0ELNS_15FloatRoundStyleE2ESJ_EENS1_15EpilogueDefaultEEEEEvvEEEEvNT_6ParamsE,"aw",@nobits
	.sectionflags	@""
	.align	16
	.zero		1024


//--------------------- .nv.shared.reserved.0     --------------------------
	.section	.nv.shared.reserved.0,"aw",@nobits
	.weak		__nv_reservedSMEM_offset_0_alias
	.size		__nv_reservedSMEM_offset_0_alias, 0, 0
	.other		__nv_reservedSMEM_offset_0_alias,@"STO_CUDA_RESERVED_SHARED STV_DEFAULT"
__nv_reservedSMEM_offset_0_alias:
	.zero		0


//--------------------- .nv.global                --------------------------
	.section	.nv.global,"aw",@nobits
.nv.global:
	.type		_ZN40_INTERNAL_47dbc96d_4_k_cu_0a32e95f_232694cute1_E,@object
	.size		_ZN40_INTERNAL_47dbc96d_4_k_cu_0a32e95f_232694cute1_E,(_ZN40_INTERNAL_47dbc96d_4_k_cu_0a32e95f_232694cuda3std3__45__cpo6cbeginE - _ZN40_INTERNAL_47dbc96d_4_k_cu_0a32e95f_232694cute1_E)
_ZN40_INTERNAL_47dbc96d_4_k_cu_0a32e95f_232694cute1_E:
	.zero		1
	.type		_ZN40_INTERNAL_47dbc96d_4_k_cu_0a32e95f_232694cuda3std3__45__cpo6cbeginE,@object
	.size		_ZN40_INTERNAL_47dbc96d_4_k_cu_0a32e95f_232694cuda3std3__45__cpo6cbeginE,(_ZN40_INTERNAL_47dbc96d_4_k_cu_0a32e95f_232694cuda3std3__48in_placeE - _ZN40_INTERNAL_47dbc96d_4_k_cu_0a32e95f_232694cuda3std3__45__cpo6cbeginE)
_ZN40_INTERNAL_47dbc96d_4_k_cu_0a32e95f_232694cuda3std3__45__cpo6cbeginE:
	.zero		1
	.type		_ZN40_INTERNAL_47dbc96d_4_k_cu_0a32e95f_232694cuda3std3__48in_placeE,@object
	.size		_ZN40_INTERNAL_47dbc96d_4_k_cu_0a32e95f_232694cuda3std3__48in_placeE,(_ZN40_INTERNAL_47dbc96d_4_k_cu_0a32e95f_232694cuda3std6ranges3__45__cpo9iter_moveE - _ZN40_INTERNAL_47dbc96d_4_k_cu_0a32e95f_232694cuda3std3__48in_placeE)
_ZN40_INTERNAL_47dbc96d_4_k_cu_0a32e95f_232694cuda3std3__48in_placeE:
	.zero		1
	.type		_ZN40_INTERNAL_47dbc96d_4_k_cu_0a32e95f_232694cuda3std6ranges3__45__cpo9iter_moveE,@object
	.size		_ZN40_INTERNAL_47dbc96d_4_k_cu_0a32e95f_232694cuda3std6ranges3__45__cpo9iter_moveE,(_ZN40_INTERNAL_47dbc96d_4_k_cu_0a32e95f_232694cuda3std3__45__cpo5beginE - _ZN40_INTERNAL_47dbc96d_4_k_cu_0a32e95f_232694cuda3std6ranges3__45__cpo9iter_moveE)
_ZN40_INTERNAL_47dbc96d_4_k_cu_0a32e95f_232694cuda3std6ranges3__45__cpo9iter_moveE:
	.zero		1
	.type		_ZN40_INTERNAL_47dbc96d_4_k_cu_0a32e95f_232694cuda3std3__45__cpo5beginE,@object
	.size		_ZN40_INTERNAL_47dbc96d_4_k_cu_0a32e95f_232694cuda3std3__45__cpo5beginE,(_ZN40_INTERNAL_47dbc96d_4_k_cu_0a32e95f_232694cuda3std3__442_GLOBAL__N__47dbc96d_4_k_cu_0a32e95f_232696ignoreE - _ZN40_INTERNAL_47dbc96d_4_k_cu_0a32e95f_232694cuda3std3__45__cpo5beginE)
_ZN40_INTERNAL_47dbc96d_4_k_cu_0a32e95f_232694cuda3std3__45__cpo5beginE:
	.zero		1
	.type		_ZN40_INTERNAL_47dbc96d_4_k_cu_0a32e95f_232694cuda3std3__442_GLOBAL__N__47dbc96d_4_k_cu_0a32e95f_232696ignoreE,@object
	.size		_ZN40_INTERNAL_47dbc96d_4_k_cu_0a32e95f_232694cuda3std3__442_GLOBAL__N__47dbc96d_4_k_cu_0a32e95f_232696ignoreE,(_ZN40_INTERNAL_47dbc96d_4_k_cu_0a32e95f_232694cute7productE - _ZN40_INTERNAL_47dbc96d_4_k_cu_0a32e95f_232694cuda3std3__442_GLOBAL__N__47dbc96d_4_k_cu_0a32e95f_232696ignoreE)
_ZN40_INTERNAL_47dbc96d_4_k_cu_0a32e95f_232694cuda3std3__442_GLOBAL__N__47dbc96d_4_k_cu_0a32e95f_232696ignoreE:
	.zero		1
	.type		_ZN40_INTERNAL_47dbc96d_4_k_cu_0a32e95f_232694cute7productE,@object
	.size		_ZN40_INTERNAL_47dbc96d_4_k_cu_0a32e95f_232694cute7productE,(_ZN40_INTERNAL_47dbc96d_4_k_cu_0a32e95f_232694cuda3std3__45__cpo3endE - _ZN40_INTERNAL_47dbc96d_4_k_cu_0a32e95f_232694cute7productE)
_ZN40_INTERNAL_47dbc96d_4_k_cu_0a32e95f_232694cute7productE:
	.zero		1
	.type		_ZN40_INTERNAL_47dbc96d_4_k_cu_0a32e95f_232694cuda3std3__45__cpo3endE,@object
	.size		_ZN40_INTERNAL_47dbc96d_4_k_cu_0a32e95f_232694cuda3std3__45__cpo3endE,(_ZN40_INTERNAL_47dbc96d_4_k_cu_0a32e95f_232694cuda3std3__419piecewise_constructE - _ZN40_INTERNAL_47dbc96d_4_k_cu_0a32e95f_232694cuda3std3__45__cpo3endE)
_ZN40_INTERNAL_47dbc96d_4_k_cu_0a32e95f_232694cuda3std3__45__cpo3endE:
	.zero		1
	.type		_ZN40_INTERNAL_47dbc96d_4_k_cu_0a32e95f_232694cuda3std3__419piecewise_constructE,@object
	.size		_ZN40_INTERNAL_47dbc96d_4_k_cu_0a32e95f_232694cuda3std3__419piecewise_constructE,(_ZN40_INTERNAL_47dbc96d_4_k_cu_0a32e95f_232694cuda3std3__45__cpo4cendE - _ZN40_INTERNAL_47dbc96d_4_k_cu_0a32e95f_232694cuda3std3__419piecewise_constructE)
_ZN40_INTERNAL_47dbc96d_4_k_cu_0a32e95f_232694cuda3std3__419piecewise_constructE:
	.zero		1
	.type		_ZN40_INTERNAL_47dbc96d_4_k_cu_0a32e95f_232694cuda3std3__45__cpo4cendE,@object
	.size		_ZN40_INTERNAL_47dbc96d_4_k_cu_0a32e95f_232694cuda3std3__45__cpo4cendE,(_ZN40_INTERNAL_47dbc96d_4_k_cu_0a32e95f_232694cuda3std6ranges3__45__cpo4swapE - _ZN40_INTERNAL_47dbc96d_4_k_cu_0a32e95f_232694cuda3std3__45__cpo4cendE)
_ZN40_INTERNAL_47dbc96d_4_k_cu_0a32e95f_232694cuda3std3__45__cpo4cendE:
	.zero		1
	.type		_ZN40_INTERNAL_47dbc96d_4_k_cu_0a32e95f_232694cuda3std6ranges3__45__cpo4swapE,@object
	.size		_ZN40_INTERNAL_47dbc96d_4_k_cu_0a32e95f_232694cuda3std6ranges3__45__cpo4swapE,(.L_8 - _ZN40_INTERNAL_47dbc96d_4_k_cu_0a32e95f_232694cuda3std6ranges3__45__cpo4swapE)
_ZN40_INTERNAL_47dbc96d_4_k_cu_0a32e95f_232694cuda3std6ranges3__45__cpo4swapE:
	.zero		1
.L_8:


//--------------------- .nv.constant0._ZN7cutlass13device_kernelINS_4gemm6kernel13GemmUniversalIN4cute5tupleIJiiiiEEENS1_10collective13CollectiveMmaINS1_34MainloopSm90TmaGmmaWarpSpecializedILi9ENS5_IJNS4_1CILi1EEESB_SB_EEENS1_35KernelTmaWarpSpecializedCooperativeEEENS5_IJNSA_ILi128EEENSA_ILi256EEENSA_ILi32EEEEEENS_6half_tENS5_IJSB_llEEESJ_NS5_IJlSB_lEEENS4_8TiledMMAINS4_8MMA_AtomIJNS4_4SM904GMMA26MMA_64x256x16_F32F16F16_SSILNSP_5MajorE1ELSR_0ELNSP_7ScaleInE1ELSS_1EEEEEENS4_6LayoutINS5_IJNSA_ILi2EEESB_SB_EEENS5_IJSB_NSA_ILi0EEESY_EEEEENS5_IJNS4_10UnderscoreES11_S11_EEEEENS4_13SM90_TMA_LOADENS4_14ComposedLayoutINS4_7SwizzleILi3ELi4ELi3EEENS4_18smem_ptr_flag_bitsILi16EEENSV_INS5_IJNSA_ILi64EEENSA_ILi8EEEEEENS5_IJSB_S1A_EEEEEEEvNS4_8identityES14_NS15_INS16_ILi2ELi4ELi3EEES19_NSV_INS5_IJS1B_SH_EEENS5_IJSH_SB_EEEEEEEvS1G_EENS_8epilogue10collective6detail29Sm90TmaWarpSpecializedAdapterINS1O_15DefaultEpilogueISJ_SL_SL_NS1N_6thread17LinearCombinationISJ_Li1EffLNS1S_9ScaleType4KindE0ELNS_15FloatRoundStyleE2ESJ_EENS1_15EpilogueDefaultEEEEEvvEEEEvNT_6ParamsE --------------------------
	.section	.nv.constant0._ZN7cutlass13device_kernelINS_4gemm6kernel13GemmUniversalIN4cute5tupleIJiiiiEEENS1_10collective13CollectiveMmaINS1_34MainloopSm90TmaGmmaWarpSpecializedILi9ENS5_IJNS4_1CILi1EEESB_SB_EEENS1_35KernelTmaWarpSpecializedCooperativeEEENS5_IJNSA_ILi128EEENSA_ILi256EEENSA_ILi32EEEEEENS_6half_tENS5_IJSB_llEEESJ_NS5_IJlSB_lEEENS4_8TiledMMAINS4_8MMA_AtomIJNS4_4SM904GMMA26MMA_64x256x16_F32F16F16_SSILNSP_5MajorE1ELSR_0ELNSP_7ScaleInE1ELSS_1EEEEEENS4_6LayoutINS5_IJNSA_ILi2EEESB_SB_EEENS5_IJSB_NSA_ILi0EEESY_EEEEENS5_IJNS4_10UnderscoreES11_S11_EEEEENS4_13SM90_TMA_LOADENS4_14ComposedLayoutINS4_7SwizzleILi3ELi4ELi3EEENS4_18smem_ptr_flag_bitsILi16EEENSV_INS5_IJNSA_ILi64EEENSA_ILi8EEEEEENS5_IJSB_S1A_EEEEEEEvNS4_8identityES14_NS15_INS16_ILi2ELi4ELi3EEES19_NSV_INS5_IJS1B_SH_EEENS5_IJSH_SB_EEEEEEEvS1G_EENS_8epilogue10collective6detail29Sm90TmaWarpSpecializedAdapterINS1O_15DefaultEpilogueISJ_SL_SL_NS1N_6thread17LinearCombinationISJ_Li1EffLNS1S_9ScaleType4KindE0ELNS_15FloatRoundStyleE2ESJ_EENS1_15EpilogueDefaultEEEEEvvEEEEvNT_6ParamsE,"a",@progbits
	.sectionflags	@""
	.align	4
.nv.constant0._ZN7cutlass13device_kernelINS_4gemm6kernel13GemmUniversalIN4cute5tupleIJiiiiEEENS1_10collective13CollectiveMmaINS1_34MainloopSm90TmaGmmaWarpSpecializedILi9ENS5_IJNS4_1CILi1EEESB_SB_EEENS1_35KernelTmaWarpSpecializedCooperativeEEENS5_IJNSA_ILi128EEENSA_ILi256EEENSA_ILi32EEEEEENS_6half_tENS5_IJSB_llEEESJ_NS5_IJlSB_lEEENS4_8TiledMMAINS4_8MMA_AtomIJNS4_4SM904GMMA26MMA_64x256x16_F32F16F16_SSILNSP_5MajorE1ELSR_0ELNSP_7ScaleInE1ELSS_1EEEEEENS4_6LayoutINS5_IJNSA_ILi2EEESB_SB_EEENS5_IJSB_NSA_ILi0EEESY_EEEEENS5_IJNS4_10UnderscoreES11_S11_EEEEENS4_13SM90_TMA_LOADENS4_14ComposedLayoutINS4_7SwizzleILi3ELi4ELi3EEENS4_18smem_ptr_flag_bitsILi16EEENSV_INS5_IJNSA_ILi64EEENSA_ILi8EEEEEENS5_IJSB_S1A_EEEEEEEvNS4_8identityES14_NS15_INS16_ILi2ELi4ELi3EEES19_NSV_INS5_IJS1B_SH_EEENS5_IJSH_SB_EEEEEEEvS1G_EENS_8epilogue10collective6detail29Sm90TmaWarpSpecializedAdapterINS1O_15DefaultEpilogueISJ_SL_SL_NS1N_6thread17LinearCombinationISJ_Li1EffLNS1S_9ScaleType4KindE0ELNS_15FloatRoundStyleE2ESJ_EENS1_15EpilogueDefaultEEEEEvvEEEEvNT_6ParamsE:
	.zero		1664


//--------------------- SYMBOLS --------------------------

	.type		.nv.reservedSmem.offset0,@object
	.size		.nv.reservedSmem.offset0,0x4
	.type		__assertfail,@function
